	.target	sm_90a

	.elftype	@"ET_EXEC"


//--------------------- .note.nv.tkinfo           --------------------------
	.section	.note.nv.tkinfo,"",@"SHT_NOTE"
	.sectionflags	@"SHF_NOTE_NV_TKINFO"
	.tkinfo
        /*0018*/ 	.word	0x00000002
        /*0030*/ 	.string	""
        /*0030*/ 	.string	"ptxas"
        /*0030*/ 	.string	"Cuda compilation tools, release 13.0, V13.0.88"
        /*0030*/ 	.string	"Build cuda_13.0.r13.0/compiler.36424714_0"
        /*0030*/ 	.string	"-arch sm_90a -m 64 "



//--------------------- .note.nv.cuinfo           --------------------------
	.section	.note.nv.cuinfo,"",@"SHT_NOTE"
	.sectionflags	@"SHF_NOTE_NV_CUINFO"
        /*0018*/ 	.short	0x0002
        /*001a*/ 	.short	0x005a
        /*001c*/ 	.short	0x0082
	.zero		2


//--------------------- .nv.info                  --------------------------
	.section	.nv.info,"",@"SHT_CUDA_INFO"
	.align	4


	//----- nvinfo : EIATTR_REGCOUNT
	.align		4
        /*0000*/ 	.byte	0x04, 0x2f
        /*0002*/ 	.short	(.L_15 - .L_14)
	.align		4
.L_14:
        /*0004*/ 	.word	index@(_ZN7cutlass13device_kernelINS_4gemm6kernel13GemmUniversalIN4cute5tupleIJiiiiEEENS1_10collective13CollectiveMmaINS1_34MainloopSm90TmaGmmaWarpSpecializedILi16ENS5_IJNS4_1CILi1EEESB_SB_EEENS1_32KernelTmaWarpSpecializedPingpongEEENS5_IJNSA_ILi64EEENSA_ILi384EEENSA_ILi16EEEEEENS_10bfloat16_tENS5_IJlSB_lEEESJ_SK_NS4_8TiledMMAINS4_8MMA_AtomIJNS4_4SM904GMMA28MMA_64x192x16_F32BF16BF16_SSILNSO_5MajorE0ELSQ_0ELNSO_7ScaleInE1ELSR_1EEEEEENS4_6LayoutISC_NS5_IJNSA_ILi0EEESV_SV_EEEEENS5_IJNS4_10UnderscoreESY_SY_EEEEENS4_13SM90_TMA_LOADENS4_14ComposedLayoutINS4_7SwizzleILi1ELi4ELi3EEENS4_18smem_ptr_flag_bitsILi16EEENSU_INS5_IJNSA_ILi8EEESH_EEENS5_IJSH_SB_EEEEEEEvNS4_8identityES11_S1B_vS1C_EENS_8epilogue10collective6detail29Sm90TmaWarpSpecializedAdapterINS1F_15DefaultEpilogueISJ_SK_SK_NS1E_6thread17LinearCombinationISJ_Li1EffLNS1J_9ScaleType4KindE0ELNS_15FloatRoundStyleE2ESJ_EENS1_15EpilogueDefaultEEEEEvvEEEEvNT_6ParamsE)
        /*0008*/ 	.word	0x000000a8


	//----- nvinfo : EIATTR_FRAME_SIZE
	.align		4
.L_15:
        /*000c*/ 	.byte	0x04, 0x11
        /*000e*/ 	.short	(.L_17 - .L_16)
	.align		4
.L_16:
        /*0010*/ 	.word	index@(_ZN7cutlass13device_kernelINS_4gemm6kernel13GemmUniversalIN4cute5tupleIJiiiiEEENS1_10collective13CollectiveMmaINS1_34MainloopSm90TmaGmmaWarpSpecializedILi16ENS5_IJNS4_1CILi1EEESB_SB_EEENS1_32KernelTmaWarpSpecializedPingpongEEENS5_IJNSA_ILi64EEENSA_ILi384EEENSA_ILi16EEEEEENS_10bfloat16_tENS5_IJlSB_lEEESJ_SK_NS4_8TiledMMAINS4_8MMA_AtomIJNS4_4SM904GMMA28MMA_64x192x16_F32BF16BF16_SSILNSO_5MajorE0ELSQ_0ELNSO_7ScaleInE1ELSR_1EEEEEENS4_6LayoutISC_NS5_IJNSA_ILi0EEESV_SV_EEEEENS5_IJNS4_10UnderscoreESY_SY_EEEEENS4_13SM90_TMA_LOADENS4_14ComposedLayoutINS4_7SwizzleILi1ELi4ELi3EEENS4_18smem_ptr_flag_bitsILi16EEENSU_INS5_IJNSA_ILi8EEESH_EEENS5_IJSH_SB_EEEEEEEvNS4_8identityES11_S1B_vS1C_EENS_8epilogue10collective6detail29Sm90TmaWarpSpecializedAdapterINS1F_15DefaultEpilogueISJ_SK_SK_NS1E_6thread17LinearCombinationISJ_Li1EffLNS1J_9ScaleType4KindE0ELNS_15FloatRoundStyleE2ESJ_EENS1_15EpilogueDefaultEEEEEvvEEEEvNT_6ParamsE)
        /*0014*/ 	.word	0x00000000


	//----- nvinfo : EIATTR_MIN_STACK_SIZE
	.align		4
.L_17:
        /*0018*/ 	.byte	0x04, 0x12
        /*001a*/ 	.short	(.L_19 - .L_18)
	.align		4
.L_18:
        /*001c*/ 	.word	index@(_ZN7cutlass13device_kernelINS_4gemm6kernel13GemmUniversalIN4cute5tupleIJiiiiEEENS1_10collective13CollectiveMmaINS1_34MainloopSm90TmaGmmaWarpSpecializedILi16ENS5_IJNS4_1CILi1EEESB_SB_EEENS1_32KernelTmaWarpSpecializedPingpongEEENS5_IJNSA_ILi64EEENSA_ILi384EEENSA_ILi16EEEEEENS_10bfloat16_tENS5_IJlSB_lEEESJ_SK_NS4_8TiledMMAINS4_8MMA_AtomIJNS4_4SM904GMMA28MMA_64x192x16_F32BF16BF16_SSILNSO_5MajorE0ELSQ_0ELNSO_7ScaleInE1ELSR_1EEEEEENS4_6LayoutISC_NS5_IJNSA_ILi0EEESV_SV_EEEEENS5_IJNS4_10UnderscoreESY_SY_EEEEENS4_13SM90_TMA_LOADENS4_14ComposedLayoutINS4_7SwizzleILi1ELi4ELi3EEENS4_18smem_ptr_flag_bitsILi16EEENSU_INS5_IJNSA_ILi8EEESH_EEENS5_IJSH_SB_EEEEEEEvNS4_8identityES11_S1B_vS1C_EENS_8epilogue10collective6detail29Sm90TmaWarpSpecializedAdapterINS1F_15DefaultEpilogueISJ_SK_SK_NS1E_6thread17LinearCombinationISJ_Li1EffLNS1J_9ScaleType4KindE0ELNS_15FloatRoundStyleE2ESJ_EENS1_15EpilogueDefaultEEEEEvvEEEEvNT_6ParamsE)
        /*0020*/ 	.word	0x00000000
.L_19:


//--------------------- .nv.compat                --------------------------
	.section	.nv.compat,"",@"SHT_CUDA_COMPAT_INFO"
	.align	4
        /*0000*/ 	.byte	0x02, 0x09, 0x01, 0x00, 0x02, 0x02, 0x04, 0x00, 0x02, 0x05, 0x05, 0x00, 0x03, 0x07, 0x01, 0x01
        /*0010*/ 	.byte	0x02, 0x03, 0x01, 0x00, 0x02, 0x06, 0x01, 0x00, 0x04, 0x0b, 0x08, 0x00, 0x00, 0x00, 0x00, 0x00
        /*0020*/ 	.byte	0x00, 0x00, 0x00, 0x00


//--------------------- .nv.info._ZN7cutlass13device_kernelINS_4gemm6kernel13GemmUniversalIN4cute5tupleIJiiiiEEENS1_10collective13CollectiveMmaINS1_34MainloopSm90TmaGmmaWarpSpecializedILi16ENS5_IJNS4_1CILi1EEESB_SB_EEENS1_32KernelTmaWarpSpecializedPingpongEEENS5_IJNSA_ILi64EEENSA_ILi384EEENSA_ILi16EEEEEENS_10bfloat16_tENS5_IJlSB_lEEESJ_SK_NS4_8TiledMMAINS4_8MMA_AtomIJNS4_4SM904GMMA28MMA_64x192x16_F32BF16BF16_SSILNSO_5MajorE0ELSQ_0ELNSO_7ScaleInE1ELSR_1EEEEEENS4_6LayoutISC_NS5_IJNSA_ILi0EEESV_SV_EEEEENS5_IJNS4_10UnderscoreESY_SY_EEEEENS4_13SM90_TMA_LOADENS4_14ComposedLayoutINS4_7SwizzleILi1ELi4ELi3EEENS4_18smem_ptr_flag_bitsILi16EEENSU_INS5_IJNSA_ILi8EEESH_EEENS5_IJSH_SB_EEEEEEEvNS4_8identityES11_S1B_vS1C_EENS_8epilogue10collective6detail29Sm90TmaWarpSpecializedAdapterINS1F_15DefaultEpilogueISJ_SK_SK_NS1E_6thread17LinearCombinationISJ_Li1EffLNS1J_9ScaleType4KindE0ELNS_15FloatRoundStyleE2ESJ_EENS1_15EpilogueDefaultEEEEEvvEEEEvNT_6ParamsE --------------------------
	.section	.nv.info._ZN7cutlass13device_kernelINS_4gemm6kernel13GemmUniversalIN4cute5tupleIJiiiiEEENS1_10collective13CollectiveMmaINS1_34MainloopSm90TmaGmmaWarpSpecializedILi16ENS5_IJNS4_1CILi1EEESB_SB_EEENS1_32KernelTmaWarpSpecializedPingpongEEENS5_IJNSA_ILi64EEENSA_ILi384EEENSA_ILi16EEEEEENS_10bfloat16_tENS5_IJlSB_lEEESJ_SK_NS4_8TiledMMAINS4_8MMA_AtomIJNS4_4SM904GMMA28MMA_64x192x16_F32BF16BF16_SSILNSO_5MajorE0ELSQ_0ELNSO_7ScaleInE1ELSR_1EEEEEENS4_6LayoutISC_NS5_IJNSA_ILi0EEESV_SV_EEEEENS5_IJNS4_10UnderscoreESY_SY_EEEEENS4_13SM90_TMA_LOADENS4_14ComposedLayoutINS4_7SwizzleILi1ELi4ELi3EEENS4_18smem_ptr_flag_bitsILi16EEENSU_INS5_IJNSA_ILi8EEESH_EEENS5_IJSH_SB_EEEEEEEvNS4_8identityES11_S1B_vS1C_EENS_8epilogue10collective6detail29Sm90TmaWarpSpecializedAdapterINS1F_15DefaultEpilogueISJ_SK_SK_NS1E_6thread17LinearCombinationISJ_Li1EffLNS1J_9ScaleType4KindE0ELNS_15FloatRoundStyleE2ESJ_EENS1_15EpilogueDefaultEEEEEvvEEEEvNT_6ParamsE,"",@"SHT_CUDA_INFO"
	.sectionflags	@""
	.align	4


	//----- nvinfo : EIATTR_CUDA_API_VERSION
	.align		4
        /*0000*/ 	.byte	0x04, 0x37
        /*0002*/ 	.short	(.L_21 - .L_20)
.L_20:
        /*0004*/ 	.word	0x00000082


	//----- nvinfo : EIATTR_KPARAM_INFO
	.align		4
.L_21:
        /*0008*/ 	.byte	0x04, 0x17
        /*000a*/ 	.short	(.L_23 - .L_22)
.L_22:
        /*000c*/ 	.word	0x00000000
        /*0010*/ 	.short	0x0000
        /*0012*/ 	.short	0x0070
        /*0014*/ 	.byte	0x00, 0xf0, 0x01, 0x10


	//----- nvinfo : EIATTR_SPARSE_MMA_MASK
	.align		4
.L_23:
        /*0018*/ 	.byte	0x03, 0x50
        /*001a*/ 	.short	0x0000


	//----- nvinfo : EIATTR_MAXREG_COUNT
	.align		4
        /*001c*/ 	.byte	0x03, 0x1b
        /*001e*/ 	.short	0x00a8


	//----- nvinfo : EIATTR_NUM_BARRIERS
	.align		4
        /*0020*/ 	.byte	0x02, 0x4c
        /*0022*/ 	.byte	0x01
	.zero		1


	//----- nvinfo : EIATTR_EXTERNS
	.align		4
        /*0024*/ 	.byte	0x04, 0x0f
        /*0026*/ 	.short	(.L_25 - .L_24)


	//   ....[0]....
	.align		4
.L_24:
        /*0028*/ 	.word	index@(__assertfail)


	//----- nvinfo : EIATTR_MERCURY_ISA_VERSION
	.align		4
.L_25:
        /*002c*/ 	.byte	0x03, 0x5f
        /*002e*/ 	.short	0x0101


	//----- nvinfo : EIATTR_INT_WARP_WIDE_INSTR_OFFSETS
	.align		4
        /*0030*/ 	.byte	0x04, 0x31
        /*0032*/ 	.short	(.L_27 - .L_26)


	//   ....[0]....
.L_26:
        /*0034*/ 	.word	0x00000620


	//   ....[1]....
        /*0038*/ 	.word	0x00000640


	//   ....[2]....
        /*003c*/ 	.word	0x000006c0


	//   ....[3]....
        /*0040*/ 	.word	0x000006d0


	//   ....[4]....
        /*0044*/ 	.word	0x000006e0


	//   ....[5]....
        /*0048*/ 	.word	0x00000700


	//   ....[6]....
        /*004c*/ 	.word	0x00000760


	//   ....[7]....
        /*0050*/ 	.word	0x00000780


	//----- nvinfo : EIATTR_COOP_GROUP_MASK_REGIDS
	.align		4
.L_27:
        /*0054*/ 	.byte	0x04, 0x29
        /*0056*/ 	.short	(.L_29 - .L_28)


	//   ....[0]....
.L_28:
        /*0058*/ 	.word	0xffffffff


	//   ....[1]....
        /*005c*/ 	.word	0xffffffff


	//   ....[2]....
        /*0060*/ 	.word	0xffffffff


	//   ....[3]....
        /*0064*/ 	.word	0xffffffff


	//   ....[4]....
        /*0068*/ 	.word	0xffffffff


	//   ....[5]....
        /*006c*/ 	.word	0xffffffff


	//----- nvinfo : EIATTR_COOP_GROUP_INSTR_OFFSETS
	.align		4
.L_29:
        /*0070*/ 	.byte	0x04, 0x28
        /*0072*/ 	.short	(.L_31 - .L_30)


	//   ....[0]....
.L_30:
        /*0074*/ 	.word	0x00000050


	//   ....[1]....
        /*0078*/ 	.word	0x00000080


	//   ....[2]....
        /*007c*/ 	.word	0x00000180


	//   ....[3]....
        /*0080*/ 	.word	0x00000540


	//   ....[4]....
        /*0084*/ 	.word	0x00000580


	//   ....[5]....
        /*0088*/ 	.word	0x000005c0


	//----- nvinfo : EIATTR_REG_RECONFIG
	.align		4
.L_31:
        /*008c*/ 	.byte	0x01, 0x54
	.zero		2


	//----- nvinfo : EIATTR_SYSCALL_OFFSETS
	.align		4
        /*0090*/ 	.byte	0x04, 0x46
        /*0092*/ 	.short	(.L_33 - .L_32)


	//   ....[0]....
.L_32:
        /*0094*/ 	.word	0x00001840


	//----- nvinfo : EIATTR_MBARRIER_INSTR_OFFSETS
	.align		4
.L_33:
        /*0098*/ 	.byte	0x04, 0x39
        /*009a*/ 	.short	(.L_35 - .L_34)


	//   ....[0]....
.L_34:
        /*009c*/ 	.word	0x00000320
        /*00a0*/ 	.word	0x000000ff
        /*00a4*/ 	.word	0x00000000
        /*00a8*/ 	.short	0x0100
        /*00aa*/ 	.byte	0x09
	.zero		1


	//   ....[1]....
        /*00ac*/ 	.word	0x00000330
        /*00b0*/ 	.word	0x000000ff
        /*00b4*/ 	.word	0x00000080
        /*00b8*/ 	.short	0x0100
        /*00ba*/ 	.byte	0x09
	.zero		1


	//   ....[2]....
        /*00bc*/ 	.word	0x00000340
        /*00c0*/ 	.word	0x000000ff
        /*00c4*/ 	.word	0x00000008
        /*00c8*/ 	.short	0x0100
        /*00ca*/ 	.byte	0x09
	.zero		1


	//   ....[3]....
        /*00cc*/ 	.word	0x00000350
        /*00d0*/ 	.word	0x000000ff
        /*00d4*/ 	.word	0x00000088
        /*00d8*/ 	.short	0x0100
        /*00da*/ 	.byte	0x09
	.zero		1


	//   ....[4]....
        /*00dc*/ 	.word	0x00000360
        /*00e0*/ 	.word	0x000000ff
        /*00e4*/ 	.word	0x00000010
        /*00e8*/ 	.short	0x0100
        /*00ea*/ 	.byte	0x09
	.zero		1


	//   ....[5]....
        /*00ec*/ 	.word	0x00000370
        /*00f0*/ 	.word	0x000000ff
        /*00f4*/ 	.word	0x00000090
        /*00f8*/ 	.short	0x0100
        /*00fa*/ 	.byte	0x09
	.zero		1


	//   ....[6]....
        /*00fc*/ 	.word	0x00000380
        /*0100*/ 	.word	0x000000ff
        /*0104*/ 	.word	0x00000018
        /*0108*/ 	.short	0x0100
        /*010a*/ 	.byte	0x09
	.zero		1


	//   ....[7]....
        /*010c*/ 	.word	0x00000390
        /*0110*/ 	.word	0x000000ff
        /*0114*/ 	.word	0x00000098
        /*0118*/ 	.short	0x0100
        /*011a*/ 	.byte	0x09
	.zero		1


	//   ....[8]....
        /*011c*/ 	.word	0x000003a0
        /*0120*/ 	.word	0x000000ff
        /*0124*/ 	.word	0x00000020
        /*0128*/ 	.short	0x0100
        /*012a*/ 	.byte	0x09
	.zero		1


	//   ....[9]....
        /*012c*/ 	.word	0x000003b0
        /*0130*/ 	.word	0x000000ff
        /*0134*/ 	.word	0x000000a0
        /*0138*/ 	.short	0x0100
        /*013a*/ 	.byte	0x09
	.zero		1


	//   ....[10]....
        /*013c*/ 	.word	0x000003c0
        /*0140*/ 	.word	0x000000ff
        /*0144*/ 	.word	0x00000028
        /*0148*/ 	.short	0x0100
        /*014a*/ 	.byte	0x09
	.zero		1


	//   ....[11]....
        /*014c*/ 	.word	0x000003d0
        /*0150*/ 	.word	0x000000ff
        /*0154*/ 	.word	0x000000a8
        /*0158*/ 	.short	0x0100
        /*015a*/ 	.byte	0x09
	.zero		1


	//   ....[12]....
        /*015c*/ 	.word	0x000003e0
        /*0160*/ 	.word	0x000000ff
        /*0164*/ 	.word	0x00000030
        /*0168*/ 	.short	0x0100
        /*016a*/ 	.byte	0x09
	.zero		1


	//   ....[13]....
        /*016c*/ 	.word	0x000003f0
        /*0170*/ 	.word	0x000000ff
        /*0174*/ 	.word	0x000000b0
        /*0178*/ 	.short	0x0100
        /*017a*/ 	.byte	0x09
	.zero		1


	//   ....[14]....
        /*017c*/ 	.word	0x00000400
        /*0180*/ 	.word	0x000000ff
        /*0184*/ 	.word	0x00000038
        /*0188*/ 	.short	0x0100
        /*018a*/ 	.byte	0x09
	.zero		1


	//   ....[15]....
        /*018c*/ 	.word	0x00000410
        /*0190*/ 	.word	0x000000ff
        /*0194*/ 	.word	0x000000b8
        /*0198*/ 	.short	0x0100
        /*019a*/ 	.byte	0x09
	.zero		1


	//   ....[16]....
        /*019c*/ 	.word	0x00000420
        /*01a0*/ 	.word	0x000000ff
        /*01a4*/ 	.word	0x00000040
        /*01a8*/ 	.short	0x0100
        /*01aa*/ 	.byte	0x09
	.zero		1


	//   ....[17]....
        /*01ac*/ 	.word	0x00000430
        /*01b0*/ 	.word	0x000000ff
        /*01b4*/ 	.word	0x000000c0
        /*01b8*/ 	.short	0x0100
        /*01ba*/ 	.byte	0x09
	.zero		1


	//   ....[18]....
        /*01bc*/ 	.word	0x00000440
        /*01c0*/ 	.word	0x000000ff
        /*01c4*/ 	.word	0x00000048
        /*01c8*/ 	.short	0x0100
        /*01ca*/ 	.byte	0x09
	.zero		1


	//   ....[19]....
        /*01cc*/ 	.word	0x00000450
        /*01d0*/ 	.word	0x000000ff
        /*01d4*/ 	.word	0x000000c8
        /*01d8*/ 	.short	0x0100
        /*01da*/ 	.byte	0x09
	.zero		1


	//   ....[20]....
        /*01dc*/ 	.word	0x00000460
        /*01e0*/ 	.word	0x000000ff
        /*01e4*/ 	.word	0x00000050
        /*01e8*/ 	.short	0x0100
        /*01ea*/ 	.byte	0x09
	.zero		1


	//   ....[21]....
        /*01ec*/ 	.word	0x00000470
        /*01f0*/ 	.word	0x000000ff
        /*01f4*/ 	.word	0x000000d0
        /*01f8*/ 	.short	0x0100
        /*01fa*/ 	.byte	0x09
	.zero		1


	//   ....[22]....
        /*01fc*/ 	.word	0x00000480
        /*0200*/ 	.word	0x000000ff
        /*0204*/ 	.word	0x00000058
        /*0208*/ 	.short	0x0100
        /*020a*/ 	.byte	0x09
	.zero		1


	//   ....[23]....
        /*020c*/ 	.word	0x00000490
        /*0210*/ 	.word	0x000000ff
        /*0214*/ 	.word	0x000000d8
        /*0218*/ 	.short	0x0100
        /*021a*/ 	.byte	0x09
	.zero		1


	//   ....[24]....
        /*021c*/ 	.word	0x000004a0
        /*0220*/ 	.word	0x000000ff
        /*0224*/ 	.word	0x00000060
        /*0228*/ 	.short	0x0100
        /*022a*/ 	.byte	0x09
	.zero		1


	//   ....[25]....
        /*022c*/ 	.word	0x000004b0
        /*0230*/ 	.word	0x000000ff
        /*0234*/ 	.word	0x000000e0
        /*0238*/ 	.short	0x0100
        /*023a*/ 	.byte	0x09
	.zero		1


	//   ....[26]....
        /*023c*/ 	.word	0x000004c0
        /*0240*/ 	.word	0x000000ff
        /*0244*/ 	.word	0x00000068
        /*0248*/ 	.short	0x0100
        /*024a*/ 	.byte	0x09
	.zero		1


	//   ....[27]....
        /*024c*/ 	.word	0x000004d0
        /*0250*/ 	.word	0x000000ff
        /*0254*/ 	.word	0x000000e8
        /*0258*/ 	.short	0x0100
        /*025a*/ 	.byte	0x09
	.zero		1


	//   ....[28]....
        /*025c*/ 	.word	0x000004e0
        /*0260*/ 	.word	0x000000ff
        /*0264*/ 	.word	0x00000070
        /*0268*/ 	.short	0x0100
        /*026a*/ 	.byte	0x09
	.zero		1


	//   ....[29]....
        /*026c*/ 	.word	0x000004f0
        /*0270*/ 	.word	0x000000ff
        /*0274*/ 	.word	0x000000f0
        /*0278*/ 	.short	0x0100
        /*027a*/ 	.byte	0x09
	.zero		1


	//   ....[30]....
        /*027c*/ 	.word	0x00000500
        /*0280*/ 	.word	0x000000ff
        /*0284*/ 	.word	0x00000078
        /*0288*/ 	.short	0x0100
        /*028a*/ 	.byte	0x09
	.zero		1


	//   ....[31]....
        /*028c*/ 	.word	0x00000510
        /*0290*/ 	.word	0x000000ff
        /*0294*/ 	.word	0x000000f8
        /*0298*/ 	.short	0x0100
        /*029a*/ 	.byte	0x09
	.zero		1


	//   ....[32]....
        /*029c*/ 	.word	0x000007a0
        /*02a0*/ 	.word	0x000000ff
        /*02a4*/ 	.word	0x00000130
        /*02a8*/ 	.short	0x0100
        /*02aa*/ 	.byte	0x09
	.zero		1


	//   ....[33]....
        /*02ac*/ 	.word	0x000007b0
        /*02b0*/ 	.word	0x000000ff
        /*02b4*/ 	.word	0x00000138
        /*02b8*/ 	.short	0x0100
        /*02ba*/ 	.byte	0x09
	.zero		1


	//   ....[34]....
        /*02bc*/ 	.word	0x00000800
        /*02c0*/ 	.word	0x000000ff
        /*02c4*/ 	.word	0x00000110
        /*02c8*/ 	.short	0x0100
        /*02ca*/ 	.byte	0x0a
	.zero		1


	//   ....[35]....
        /*02cc*/ 	.word	0x00000820
        /*02d0*/ 	.word	0x000000ff
        /*02d4*/ 	.word	0x00000118
        /*02d8*/ 	.short	0x0100
        /*02da*/ 	.byte	0x0a
	.zero		1


	//   ....[36]....
        /*02dc*/ 	.word	0x00000830
        /*02e0*/ 	.word	0x000000ff
        /*02e4*/ 	.word	0x00000120
        /*02e8*/ 	.short	0x0100
        /*02ea*/ 	.byte	0x0a
	.zero		1


	//   ....[37]....
        /*02ec*/ 	.word	0x00000840
        /*02f0*/ 	.word	0x000000ff
        /*02f4*/ 	.word	0x00000128
        /*02f8*/ 	.short	0x0100
        /*02fa*/ 	.byte	0x0a
	.zero		1


	//   ....[38]....
        /*02fc*/ 	.word	0x00001720
        /*0300*/ 	.word	0x000000dc
        /*0304*/ 	.word	0x00000000
        /*0308*/ 	.short	0x010a
        /*030a*/ 	.byte	0x32
	.zero		1


	//   ....[39]....
        /*030c*/ 	.word	0x000018e0
        /*0310*/ 	.word	0x00000003
        /*0314*/ 	.word	0x00000000
        /*0318*/ 	.short	0x010a
        /*031a*/ 	.byte	0x3f
	.zero		1


	//   ....[40]....
        /*031c*/ 	.word	0x00001940
        /*0320*/ 	.word	0x00000003
        /*0324*/ 	.word	0x00000000
        /*0328*/ 	.short	0x010a
        /*032a*/ 	.byte	0x3f
	.zero		1


	//   ....[41]....
        /*032c*/ 	.word	0x00001b80
        /*0330*/ 	.word	0x000000ff
        /*0334*/ 	.word	0x00000000
        /*0338*/ 	.short	0x010a
        /*033a*/ 	.byte	0x04
	.zero		1


	//   ....[42]....
        /*033c*/ 	.word	0x00001bc0
        /*0340*/ 	.word	0x000000ff
        /*0344*/ 	.word	0x00000000
        /*0348*/ 	.short	0x010a
        /*034a*/ 	.byte	0x04
	.zero		1


	//   ....[43]....
        /*034c*/ 	.word	0x00001d10
        /*0350*/ 	.word	0x000000ff
        /*0354*/ 	.word	0x00000000
        /*0358*/ 	.short	0x0101
        /*035a*/ 	.byte	0x04
	.zero		1


	//   ....[44]....
        /*035c*/ 	.word	0x00001e10
        /*0360*/ 	.word	0x00000003
        /*0364*/ 	.word	0x00000000
        /*0368*/ 	.short	0x0101
        /*036a*/ 	.byte	0x31
	.zero		1


	//   ....[45]....
        /*036c*/ 	.word	0x00001ed0
        /*0370*/ 	.word	0x000000ff
        /*0374*/ 	.word	0x00000000
        /*0378*/ 	.short	0x0101
        /*037a*/ 	.byte	0x04
	.zero		1


	//   ....[46]....
        /*037c*/ 	.word	0x00001fa0
        /*0380*/ 	.word	0x000000dc
        /*0384*/ 	.word	0x00000010
        /*0388*/ 	.short	0x010a
        /*038a*/ 	.byte	0x32
	.zero		1


	//   ....[47]....
        /*038c*/ 	.word	0x00010db0
        /*0390*/ 	.word	0x00000000
        /*0394*/ 	.word	0x00000000
        /*0398*/ 	.short	0x0101
        /*039a*/ 	.byte	0x31
	.zero		1


	//   ....[48]....
        /*039c*/ 	.word	0x00011790
        /*03a0*/ 	.word	0x00000007
        /*03a4*/ 	.word	0x00000080
        /*03a8*/ 	.short	0x010a
        /*03aa*/ 	.byte	0x3f
	.zero		1


	//   ....[49]....
        /*03ac*/ 	.word	0x00011b30
        /*03b0*/ 	.word	0x00000003
        /*03b4*/ 	.word	0x00000138
        /*03b8*/ 	.short	0x0101
        /*03ba*/ 	.byte	0x3f
	.zero		1


	//   ....[50]....
        /*03bc*/ 	.word	0x000122a0
        /*03c0*/ 	.word	0x00000007
        /*03c4*/ 	.word	0x00000000
        /*03c8*/ 	.short	0x010a
        /*03ca*/ 	.byte	0x3f
	.zero		1


	//   ....[51]....
        /*03cc*/ 	.word	0x00012320
        /*03d0*/ 	.word	0x00000009
        /*03d4*/ 	.word	0x00000000
        /*03d8*/ 	.short	0x010a
        /*03da*/ 	.byte	0x3f
	.zero		1


	//   ....[52]....
        /*03dc*/ 	.word	0x000123b0
        /*03e0*/ 	.word	0x00000006
        /*03e4*/ 	.word	0x00000000
        /*03e8*/ 	.short	0x010a
        /*03ea*/ 	.byte	0x3f
	.zero		1


	//   ....[53]....
        /*03ec*/ 	.word	0x00012440
        /*03f0*/ 	.word	0x00000009
        /*03f4*/ 	.word	0x00000000
        /*03f8*/ 	.short	0x010a
        /*03fa*/ 	.byte	0x3f
	.zero		1


	//   ....[54]....
        /*03fc*/ 	.word	0x000124d0
        /*0400*/ 	.word	0x00000006
        /*0404*/ 	.word	0x00000000
        /*0408*/ 	.short	0x010a
        /*040a*/ 	.byte	0x3f
	.zero		1


	//   ....[55]....
        /*040c*/ 	.word	0x00012560
        /*0410*/ 	.word	0x00000009
        /*0414*/ 	.word	0x00000000
        /*0418*/ 	.short	0x010a
        /*041a*/ 	.byte	0x3f
	.zero		1


	//   ....[56]....
        /*041c*/ 	.word	0x000125f0
        /*0420*/ 	.word	0x00000006
        /*0424*/ 	.word	0x00000000
        /*0428*/ 	.short	0x010a
        /*042a*/ 	.byte	0x3f
	.zero		1


	//   ....[57]....
        /*042c*/ 	.word	0x00012680
        /*0430*/ 	.word	0x00000009
        /*0434*/ 	.word	0x00000000
        /*0438*/ 	.short	0x010a
        /*043a*/ 	.byte	0x3f
	.zero		1


	//   ....[58]....
        /*043c*/ 	.word	0x00012710
        /*0440*/ 	.word	0x00000006
        /*0444*/ 	.word	0x00000000
        /*0448*/ 	.short	0x010a
        /*044a*/ 	.byte	0x3f
	.zero		1


	//   ....[59]....
        /*044c*/ 	.word	0x000127a0
        /*0450*/ 	.word	0x00000009
        /*0454*/ 	.word	0x00000000
        /*0458*/ 	.short	0x010a
        /*045a*/ 	.byte	0x3f
	.zero		1


	//   ....[60]....
        /*045c*/ 	.word	0x00012830
        /*0460*/ 	.word	0x00000006
        /*0464*/ 	.word	0x00000000
        /*0468*/ 	.short	0x010a
        /*046a*/ 	.byte	0x3f
	.zero		1


	//   ....[61]....
        /*046c*/ 	.word	0x000128c0
        /*0470*/ 	.word	0x00000009
        /*0474*/ 	.word	0x00000000
        /*0478*/ 	.short	0x010a
        /*047a*/ 	.byte	0x3f
	.zero		1


	//   ....[62]....
        /*047c*/ 	.word	0x00012950
        /*0480*/ 	.word	0x00000006
        /*0484*/ 	.word	0x00000000
        /*0488*/ 	.short	0x010a
        /*048a*/ 	.byte	0x3f
	.zero		1


	//   ....[63]....
        /*048c*/ 	.word	0x000129e0
        /*0490*/ 	.word	0x00000009
        /*0494*/ 	.word	0x00000000
        /*0498*/ 	.short	0x010a
        /*049a*/ 	.byte	0x3f
	.zero		1


	//   ....[64]....
        /*049c*/ 	.word	0x00012a70
        /*04a0*/ 	.word	0x00000006
        /*04a4*/ 	.word	0x00000000
        /*04a8*/ 	.short	0x010a
        /*04aa*/ 	.byte	0x3f
	.zero		1


	//   ....[65]....
        /*04ac*/ 	.word	0x00012b00
        /*04b0*/ 	.word	0x00000003
        /*04b4*/ 	.word	0x00000000
        /*04b8*/ 	.short	0x010a
        /*04ba*/ 	.byte	0x3f
	.zero		1


	//   ....[66]....
        /*04bc*/ 	.word	0x00012b70
        /*04c0*/ 	.word	0x00000000
        /*04c4*/ 	.word	0x00000000
        /*04c8*/ 	.short	0x010a
        /*04ca*/ 	.byte	0x3f
	.zero		1


	//   ....[67]....
        /*04cc*/ 	.word	0x00012bc0
        /*04d0*/ 	.word	0x00000003
        /*04d4*/ 	.word	0x00000000
        /*04d8*/ 	.short	0x010a
        /*04da*/ 	.byte	0x3f
	.zero		1


	//   ....[68]....
        /*04dc*/ 	.word	0x00012c20
        /*04e0*/ 	.word	0x00000004
        /*04e4*/ 	.word	0x00000000
        /*04e8*/ 	.short	0x010a
        /*04ea*/ 	.byte	0x3f
	.zero		1


	//   ....[69]....
        /*04ec*/ 	.word	0x00012c80
        /*04f0*/ 	.word	0x00000000
        /*04f4*/ 	.word	0x00000010
        /*04f8*/ 	.short	0x010a
        /*04fa*/ 	.byte	0x3f
	.zero		1


	//   ....[70]....
        /*04fc*/ 	.word	0x00012d50
        /*0500*/ 	.word	0x00000007
        /*0504*/ 	.word	0x00000080
        /*0508*/ 	.short	0x010a
        /*050a*/ 	.byte	0x3f
	.zero		1


	//   ....[71]....
        /*050c*/ 	.word	0x00012e20
        /*0510*/ 	.word	0x00000007
        /*0514*/ 	.word	0x00000000
        /*0518*/ 	.short	0x010a
        /*051a*/ 	.byte	0x3f
	.zero		1


	//   ....[72]....
        /*051c*/ 	.word	0x00012e70
        /*0520*/ 	.word	0x00000009
        /*0524*/ 	.word	0x00000000
        /*0528*/ 	.short	0x010a
        /*052a*/ 	.byte	0x3f
	.zero		1


	//   ....[73]....
        /*052c*/ 	.word	0x00012ec0
        /*0530*/ 	.word	0x00000006
        /*0534*/ 	.word	0x00000000
        /*0538*/ 	.short	0x010a
        /*053a*/ 	.byte	0x3f
	.zero		1


	//   ....[74]....
        /*053c*/ 	.word	0x00012f10
        /*0540*/ 	.word	0x00000009
        /*0544*/ 	.word	0x00000000
        /*0548*/ 	.short	0x010a
        /*054a*/ 	.byte	0x3f
	.zero		1


	//   ....[75]....
        /*054c*/ 	.word	0x00012f60
        /*0550*/ 	.word	0x00000006
        /*0554*/ 	.word	0x00000000
        /*0558*/ 	.short	0x010a
        /*055a*/ 	.byte	0x3f
	.zero		1


	//   ....[76]....
        /*055c*/ 	.word	0x00012fb0
        /*0560*/ 	.word	0x00000009
        /*0564*/ 	.word	0x00000000
        /*0568*/ 	.short	0x010a
        /*056a*/ 	.byte	0x3f
	.zero		1


	//   ....[77]....
        /*056c*/ 	.word	0x00013000
        /*0570*/ 	.word	0x00000006
        /*0574*/ 	.word	0x00000000
        /*0578*/ 	.short	0x010a
        /*057a*/ 	.byte	0x3f
	.zero		1


	//   ....[78]....
        /*057c*/ 	.word	0x00013050
        /*0580*/ 	.word	0x00000009
        /*0584*/ 	.word	0x00000000
        /*0588*/ 	.short	0x010a
        /*058a*/ 	.byte	0x3f
	.zero		1


	//   ....[79]....
        /*058c*/ 	.word	0x000130a0
        /*0590*/ 	.word	0x00000006
        /*0594*/ 	.word	0x00000000
        /*0598*/ 	.short	0x010a
        /*059a*/ 	.byte	0x3f
	.zero		1


	//   ....[80]....
        /*059c*/ 	.word	0x000130f0
        /*05a0*/ 	.word	0x00000009
        /*05a4*/ 	.word	0x00000000
        /*05a8*/ 	.short	0x010a
        /*05aa*/ 	.byte	0x3f
	.zero		1


	//   ....[81]....
        /*05ac*/ 	.word	0x00013140
        /*05b0*/ 	.word	0x00000006
        /*05b4*/ 	.word	0x00000000
        /*05b8*/ 	.short	0x010a
        /*05ba*/ 	.byte	0x3f
	.zero		1


	//   ....[82]....
        /*05bc*/ 	.word	0x00013190
        /*05c0*/ 	.word	0x00000009
        /*05c4*/ 	.word	0x00000000
        /*05c8*/ 	.short	0x010a
        /*05ca*/ 	.byte	0x3f
	.zero		1


	//   ....[83]....
        /*05cc*/ 	.word	0x000131e0
        /*05d0*/ 	.word	0x00000006
        /*05d4*/ 	.word	0x00000000
        /*05d8*/ 	.short	0x010a
        /*05da*/ 	.byte	0x3f
	.zero		1


	//   ....[84]....
        /*05dc*/ 	.word	0x00013230
        /*05e0*/ 	.word	0x00000009
        /*05e4*/ 	.word	0x00000000
        /*05e8*/ 	.short	0x010a
        /*05ea*/ 	.byte	0x3f
	.zero		1


	//   ....[85]....
        /*05ec*/ 	.word	0x00013280
        /*05f0*/ 	.word	0x00000006
        /*05f4*/ 	.word	0x00000000
        /*05f8*/ 	.short	0x010a
        /*05fa*/ 	.byte	0x3f
	.zero		1


	//----- nvinfo : EIATTR_NUM_MBARRIERS
	.align		4
.L_35:
        /*05fc*/ 	.byte	0x03, 0x38
        /*05fe*/ 	.short	0x0026


	//----- nvinfo : EIATTR_EXIT_INSTR_OFFSETS
	.align		4
        /*0600*/ 	.byte	0x04, 0x1c
        /*0602*/ 	.short	(.L_37 - .L_36)


	//   ....[0]....
.L_36:
        /*0604*/ 	.word	0x00001400


	//   ....[1]....
        /*0608*/ 	.word	0x00001460


	//   ....[2]....
        /*060c*/ 	.word	0x000114c0


	//   ....[3]....
        /*0610*/ 	.word	0x000114f0


	//   ....[4]....
        /*0614*/ 	.word	0x00012b50


	//----- nvinfo : EIATTR_MAX_THREADS
	.align		4
.L_37:
        /*0618*/ 	.byte	0x04, 0x05
        /*061a*/ 	.short	(.L_39 - .L_38)
.L_38:
        /*061c*/ 	.word	0x00000180
        /*0620*/ 	.word	0x00000001
        /*0624*/ 	.word	0x00000001


	//----- nvinfo : EIATTR_CRS_STACK_SIZE
	.align		4
.L_39:
        /*0628*/ 	.byte	0x04, 0x1e
        /*062a*/ 	.short	(.L_41 - .L_40)
.L_40:
        /*062c*/ 	.word	0x00000000


	//----- nvinfo : EIATTR_CBANK_PARAM_SIZE
	.align		4
.L_41:
        /*0630*/ 	.byte	0x03, 0x19
        /*0632*/ 	.short	0x0470


	//----- nvinfo : EIATTR_PARAM_CBANK
	.align		4
        /*0634*/ 	.byte	0x04, 0x0a
        /*0636*/ 	.short	(.L_43 - .L_42)
	.align		4
.L_42:
        /*0638*/ 	.word	index@(.nv.constant0._ZN7cutlass13device_kernelINS_4gemm6kernel13GemmUniversalIN4cute5tupleIJiiiiEEENS1_10collective13CollectiveMmaINS1_34MainloopSm90TmaGmmaWarpSpecializedILi16ENS5_IJNS4_1CILi1EEESB_SB_EEENS1_32KernelTmaWarpSpecializedPingpongEEENS5_IJNSA_ILi64EEENSA_ILi384EEENSA_ILi16EEEEEENS_10bfloat16_tENS5_IJlSB_lEEESJ_SK_NS4_8TiledMMAINS4_8MMA_AtomIJNS4_4SM904GMMA28MMA_64x192x16_F32BF16BF16_SSILNSO_5MajorE0ELSQ_0ELNSO_7ScaleInE1ELSR_1EEEEEENS4_6LayoutISC_NS5_IJNSA_ILi0EEESV_SV_EEEEENS5_IJNS4_10UnderscoreESY_SY_EEEEENS4_13SM90_TMA_LOADENS4_14ComposedLayoutINS4_7SwizzleILi1ELi4ELi3EEENS4_18smem_ptr_flag_bitsILi16EEENSU_INS5_IJNSA_ILi8EEESH_EEENS5_IJSH_SB_EEEEEEEvNS4_8identityES11_S1B_vS1C_EENS_8epilogue10collective6detail29Sm90TmaWarpSpecializedAdapterINS1F_15DefaultEpilogueISJ_SK_SK_NS1E_6thread17LinearCombinationISJ_Li1EffLNS1J_9ScaleType4KindE0ELNS_15FloatRoundStyleE2ESJ_EENS1_15EpilogueDefaultEEEEEvvEEEEvNT_6ParamsE)
        /*063c*/ 	.short	0x0210
        /*063e*/ 	.short	0x0470


	//----- nvinfo : EIATTR_SW_WAR
	.align		4
.L_43:
        /*0640*/ 	.byte	0x04, 0x36
        /*0642*/ 	.short	(.L_45 - .L_44)
.L_44:
        /*0644*/ 	.word	0x00000008
.L_45:


//--------------------- .nv.callgraph             --------------------------
	.section	.nv.callgraph,"",@"SHT_CUDA_CALLGRAPH"
	.align	4
	.sectionentsize	8
	.align		4
        /*0000*/ 	.word	0x00000000
	.align		4
        /*0004*/ 	.word	0xffffffff
	.align		4
        /*0008*/ 	.word	index@(_ZN7cutlass13device_kernelINS_4gemm6kernel13GemmUniversalIN4cute5tupleIJiiiiEEENS1_10collective13CollectiveMmaINS1_34MainloopSm90TmaGmmaWarpSpecializedILi16ENS5_IJNS4_1CILi1EEESB_SB_EEENS1_32KernelTmaWarpSpecializedPingpongEEENS5_IJNSA_ILi64EEENSA_ILi384EEENSA_ILi16EEEEEENS_10bfloat16_tENS5_IJlSB_lEEESJ_SK_NS4_8TiledMMAINS4_8MMA_AtomIJNS4_4SM904GMMA28MMA_64x192x16_F32BF16BF16_SSILNSO_5MajorE0ELSQ_0ELNSO_7ScaleInE1ELSR_1EEEEEENS4_6LayoutISC_NS5_IJNSA_ILi0EEESV_SV_EEEEENS5_IJNS4_10UnderscoreESY_SY_EEEEENS4_13SM90_TMA_LOADENS4_14ComposedLayoutINS4_7SwizzleILi1ELi4ELi3EEENS4_18smem_ptr_flag_bitsILi16EEENSU_INS5_IJNSA_ILi8EEESH_EEENS5_IJSH_SB_EEEEEEEvNS4_8identityES11_S1B_vS1C_EENS_8epilogue10collective6detail29Sm90TmaWarpSpecializedAdapterINS1F_15DefaultEpilogueISJ_SK_SK_NS1E_6thread17LinearCombinationISJ_Li1EffLNS1J_9ScaleType4KindE0ELNS_15FloatRoundStyleE2ESJ_EENS1_15EpilogueDefaultEEEEEvvEEEEvNT_6ParamsE)
	.align		4
        /*000c*/ 	.word	index@(__assertfail)
	.align		4
        /*0010*/ 	.word	0x00000000
	.align		4
        /*0014*/ 	.word	0xfffffffe
	.align		4
        /*0018*/ 	.word	0x00000000
	.align		4
        /*001c*/ 	.word	0xfffffffd
	.align		4
        /*0020*/ 	.word	0x00000000
	.align		4
        /*0024*/ 	.word	0xfffffffc


//--------------------- .nv.constant4             --------------------------
	.section	.nv.constant4,"a",@progbits
	.align	8
	.align		8
.nv.constant4:
        /*0000*/ 	.dword	__assertfail
	.align		8
        /*0008*/ 	.dword	__unnamed_1
	.align		8
        /*0010*/ 	.dword	_ZN39_INTERNAL_24715254_4_k_cu_cf767d2d_46724cuda3std3__45__cpo5beginE
	.align		8
        /*0018*/ 	.dword	_ZN39_INTERNAL_24715254_4_k_cu_cf767d2d_46724cuda3std3__45__cpo3endE
	.align		8
        /*0020*/ 	.dword	_ZN39_INTERNAL_24715254_4_k_cu_cf767d2d_46724cuda3std3__45__cpo6cbeginE
	.align		8
        /*0028*/ 	.dword	_ZN39_INTERNAL_24715254_4_k_cu_cf767d2d_46724cuda3std3__45__cpo4cendE
	.align		8
        /*0030*/ 	.dword	_ZN39_INTERNAL_24715254_4_k_cu_cf767d2d_46724cuda3std3__441_GLOBAL__N__24715254_4_k_cu_cf767d2d_46726ignoreE
	.align		8
        /*0038*/ 	.dword	_ZN39_INTERNAL_24715254_4_k_cu_cf767d2d_46724cuda3std3__419piecewise_constructE
	.align		8
        /*0040*/ 	.dword	_ZN39_INTERNAL_24715254_4_k_cu_cf767d2d_46724cuda3std3__48in_placeE
	.align		8
        /*0048*/ 	.dword	_ZN39_INTERNAL_24715254_4_k_cu_cf767d2d_46724cuda3std6ranges3__45__cpo4swapE
	.align		8
        /*0050*/ 	.dword	_ZN39_INTERNAL_24715254_4_k_cu_cf767d2d_46724cuda3std6ranges3__45__cpo9iter_moveE
	.align		8
        /*0058*/ 	.dword	_ZN39_INTERNAL_24715254_4_k_cu_cf767d2d_46724cute7productE
	.align		8
        /*0060*/ 	.dword	_ZN39_INTERNAL_24715254_4_k_cu_cf767d2d_46724cute1_E
	.align		8
        /*0068*/ 	.dword	$str$22
	.align		8
        /*0070*/ 	.dword	$str$23


//--------------------- .text._ZN7cutlass13device_kernelINS_4gemm6kernel13GemmUniversalIN4cute5tupleIJiiiiEEENS1_10collective13CollectiveMmaINS1_34MainloopSm90TmaGmmaWarpSpecializedILi16ENS5_IJNS4_1CILi1EEESB_SB_EEENS1_32KernelTmaWarpSpecializedPingpongEEENS5_IJNSA_ILi64EEENSA_ILi384EEENSA_ILi16EEEEEENS_10bfloat16_tENS5_IJlSB_lEEESJ_SK_NS4_8TiledMMAINS4_8MMA_AtomIJNS4_4SM904GMMA28MMA_64x192x16_F32BF16BF16_SSILNSO_5MajorE0ELSQ_0ELNSO_7ScaleInE1ELSR_1EEEEEENS4_6LayoutISC_NS5_IJNSA_ILi0EEESV_SV_EEEEENS5_IJNS4_10UnderscoreESY_SY_EEEEENS4_13SM90_TMA_LOADENS4_14ComposedLayoutINS4_7SwizzleILi1ELi4ELi3EEENS4_18smem_ptr_flag_bitsILi16EEENSU_INS5_IJNSA_ILi8EEESH_EEENS5_IJSH_SB_EEEEEEEvNS4_8identityES11_S1B_vS1C_EENS_8epilogue10collective6detail29Sm90TmaWarpSpecializedAdapterINS1F_15DefaultEpilogueISJ_SK_SK_NS1E_6thread17LinearCombinationISJ_Li1EffLNS1J_9ScaleType4KindE0ELNS_15FloatRoundStyleE2ESJ_EENS1_15EpilogueDefaultEEEEEvvEEEEvNT_6ParamsE --------------------------
	.section	.text._ZN7cutlass13device_kernelINS_4gemm6kernel13GemmUniversalIN4cute5tupleIJiiiiEEENS1_10collective13CollectiveMmaINS1_34MainloopSm90TmaGmmaWarpSpecializedILi16ENS5_IJNS4_1CILi1EEESB_SB_EEENS1_32KernelTmaWarpSpecializedPingpongEEENS5_IJNSA_ILi64EEENSA_ILi384EEENSA_ILi16EEEEEENS_10bfloat16_tENS5_IJlSB_lEEESJ_SK_NS4_8TiledMMAINS4_8MMA_AtomIJNS4_4SM904GMMA28MMA_64x192x16_F32BF16BF16_SSILNSO_5MajorE0ELSQ_0ELNSO_7ScaleInE1ELSR_1EEEEEENS4_6LayoutISC_NS5_IJNSA_ILi0EEESV_SV_EEEEENS5_IJNS4_10UnderscoreESY_SY_EEEEENS4_13SM90_TMA_LOADENS4_14ComposedLayoutINS4_7SwizzleILi1ELi4ELi3EEENS4_18smem_ptr_flag_bitsILi16EEENSU_INS5_IJNSA_ILi8EEESH_EEENS5_IJSH_SB_EEEEEEEvNS4_8identityES11_S1B_vS1C_EENS_8epilogue10collective6detail29Sm90TmaWarpSpecializedAdapterINS1F_15DefaultEpilogueISJ_SK_SK_NS1E_6thread17LinearCombinationISJ_Li1EffLNS1J_9ScaleType4KindE0ELNS_15FloatRoundStyleE2ESJ_EENS1_15EpilogueDefaultEEEEEvvEEEEvNT_6ParamsE,"ax",@progbits
	.align	128
.text._ZN7cutlass13device_kernelINS_4gemm6kernel13GemmUniversalIN4cute5tupleIJiiiiEEENS1_10collective13CollectiveMmaINS1_34MainloopSm90TmaGmmaWarpSpecializedILi16ENS5_IJNS4_1CILi1EEESB_SB_EEENS1_32KernelTmaWarpSpecializedPingpongEEENS5_IJNSA_ILi64EEENSA_ILi384EEENSA_ILi16EEEEEENS_10bfloat16_tENS5_IJlSB_lEEESJ_SK_NS4_8TiledMMAINS4_8MMA_AtomIJNS4_4SM904GMMA28MMA_64x192x16_F32BF16BF16_SSILNSO_5MajorE0ELSQ_0ELNSO_7ScaleInE1ELSR_1EEEEEENS4_6LayoutISC_NS5_IJNSA_ILi0EEESV_SV_EEEEENS5_IJNS4_10UnderscoreESY_SY_EEEEENS4_13SM90_TMA_LOADENS4_14ComposedLayoutINS4_7SwizzleILi1ELi4ELi3EEENS4_18smem_ptr_flag_bitsILi16EEENSU_INS5_IJNSA_ILi8EEESH_EEENS5_IJSH_SB_EEEEEEEvNS4_8identityES11_S1B_vS1C_EENS_8epilogue10collective6detail29Sm90TmaWarpSpecializedAdapterINS1F_15DefaultEpilogueISJ_SK_SK_NS1E_6thread17LinearCombinationISJ_Li1EffLNS1J_9ScaleType4KindE0ELNS_15FloatRoundStyleE2ESJ_EENS1_15EpilogueDefaultEEEEEvvEEEEvNT_6ParamsE:
        .type           _ZN7cutlass13device_kernelINS_4gemm6kernel13GemmUniversalIN4cute5tupleIJiiiiEEENS1_10collective13CollectiveMmaINS1_34MainloopSm90TmaGmmaWarpSpecializedILi16ENS5_IJNS4_1CILi1EEESB_SB_EEENS1_32KernelTmaWarpSpecializedPingpongEEENS5_IJNSA_ILi64EEENSA_ILi384EEENSA_ILi16EEEEEENS_10bfloat16_tENS5_IJlSB_lEEESJ_SK_NS4_8TiledMMAINS4_8MMA_AtomIJNS4_4SM904GMMA28MMA_64x192x16_F32BF16BF16_SSILNSO_5MajorE0ELSQ_0ELNSO_7ScaleInE1ELSR_1EEEEEENS4_6LayoutISC_NS5_IJNSA_ILi0EEESV_SV_EEEEENS5_IJNS4_10UnderscoreESY_SY_EEEEENS4_13SM90_TMA_LOADENS4_14ComposedLayoutINS4_7SwizzleILi1ELi4ELi3EEENS4_18smem_ptr_flag_bitsILi16EEENSU_INS5_IJNSA_ILi8EEESH_EEENS5_IJSH_SB_EEEEEEEvNS4_8identityES11_S1B_vS1C_EENS_8epilogue10collective6detail29Sm90TmaWarpSpecializedAdapterINS1F_15DefaultEpilogueISJ_SK_SK_NS1E_6thread17LinearCombinationISJ_Li1EffLNS1J_9ScaleType4KindE0ELNS_15FloatRoundStyleE2ESJ_EENS1_15EpilogueDefaultEEEEEvvEEEEvNT_6ParamsE,@function
        .size           _ZN7cutlass13device_kernelINS_4gemm6kernel13GemmUniversalIN4cute5tupleIJiiiiEEENS1_10collective13CollectiveMmaINS1_34MainloopSm90TmaGmmaWarpSpecializedILi16ENS5_IJNS4_1CILi1EEESB_SB_EEENS1_32KernelTmaWarpSpecializedPingpongEEENS5_IJNSA_ILi64EEENSA_ILi384EEENSA_ILi16EEEEEENS_10bfloat16_tENS5_IJlSB_lEEESJ_SK_NS4_8TiledMMAINS4_8MMA_AtomIJNS4_4SM904GMMA28MMA_64x192x16_F32BF16BF16_SSILNSO_5MajorE0ELSQ_0ELNSO_7ScaleInE1ELSR_1EEEEEENS4_6LayoutISC_NS5_IJNSA_ILi0EEESV_SV_EEEEENS5_IJNS4_10UnderscoreESY_SY_EEEEENS4_13SM90_TMA_LOADENS4_14ComposedLayoutINS4_7SwizzleILi1ELi4ELi3EEENS4_18smem_ptr_flag_bitsILi16EEENSU_INS5_IJNSA_ILi8EEESH_EEENS5_IJSH_SB_EEEEEEEvNS4_8identityES11_S1B_vS1C_EENS_8epilogue10collective6detail29Sm90TmaWarpSpecializedAdapterINS1F_15DefaultEpilogueISJ_SK_SK_NS1E_6thread17LinearCombinationISJ_Li1EffLNS1J_9ScaleType4KindE0ELNS_15FloatRoundStyleE2ESJ_EENS1_15EpilogueDefaultEEEEEvvEEEEvNT_6ParamsE,(.L_x_477 - _ZN7cutlass13device_kernelINS_4gemm6kernel13GemmUniversalIN4cute5tupleIJiiiiEEENS1_10collective13CollectiveMmaINS1_34MainloopSm90TmaGmmaWarpSpecializedILi16ENS5_IJNS4_1CILi1EEESB_SB_EEENS1_32KernelTmaWarpSpecializedPingpongEEENS5_IJNSA_ILi64EEENSA_ILi384EEENSA_ILi16EEEEEENS_10bfloat16_tENS5_IJlSB_lEEESJ_SK_NS4_8TiledMMAINS4_8MMA_AtomIJNS4_4SM904GMMA28MMA_64x192x16_F32BF16BF16_SSILNSO_5MajorE0ELSQ_0ELNSO_7ScaleInE1ELSR_1EEEEEENS4_6LayoutISC_NS5_IJNSA_ILi0EEESV_SV_EEEEENS5_IJNS4_10UnderscoreESY_SY_EEEEENS4_13SM90_TMA_LOADENS4_14ComposedLayoutINS4_7SwizzleILi1ELi4ELi3EEENS4_18smem_ptr_flag_bitsILi16EEENSU_INS5_IJNSA_ILi8EEESH_EEENS5_IJSH_SB_EEEEEEEvNS4_8identityES11_S1B_vS1C_EENS_8epilogue10collective6detail29Sm90TmaWarpSpecializedAdapterINS1F_15DefaultEpilogueISJ_SK_SK_NS1E_6thread17LinearCombinationISJ_Li1EffLNS1J_9ScaleType4KindE0ELNS_15FloatRoundStyleE2ESJ_EENS1_15EpilogueDefaultEEEEEvvEEEEvNT_6ParamsE)
        .other          _ZN7cutlass13device_kernelINS_4gemm6kernel13GemmUniversalIN4cute5tupleIJiiiiEEENS1_10collective13CollectiveMmaINS1_34MainloopSm90TmaGmmaWarpSpecializedILi16ENS5_IJNS4_1CILi1EEESB_SB_EEENS1_32KernelTmaWarpSpecializedPingpongEEENS5_IJNSA_ILi64EEENSA_ILi384EEENSA_ILi16EEEEEENS_10bfloat16_tENS5_IJlSB_lEEESJ_SK_NS4_8TiledMMAINS4_8MMA_AtomIJNS4_4SM904GMMA28MMA_64x192x16_F32BF16BF16_SSILNSO_5MajorE0ELSQ_0ELNSO_7ScaleInE1ELSR_1EEEEEENS4_6LayoutISC_NS5_IJNSA_ILi0EEESV_SV_EEEEENS5_IJNS4_10UnderscoreESY_SY_EEEEENS4_13SM90_TMA_LOADENS4_14ComposedLayoutINS4_7SwizzleILi1ELi4ELi3EEENS4_18smem_ptr_flag_bitsILi16EEENSU_INS5_IJNSA_ILi8EEESH_EEENS5_IJSH_SB_EEEEEEEvNS4_8identityES11_S1B_vS1C_EENS_8epilogue10collective6detail29Sm90TmaWarpSpecializedAdapterINS1F_15DefaultEpilogueISJ_SK_SK_NS1E_6thread17LinearCombinationISJ_Li1EffLNS1J_9ScaleType4KindE0ELNS_15FloatRoundStyleE2ESJ_EENS1_15EpilogueDefaultEEEEEvvEEEEvNT_6ParamsE,@"STO_CUDA_ENTRY STV_DEFAULT"
_ZN7cutlass13device_kernelINS_4gemm6kernel13GemmUniversalIN4cute5tupleIJiiiiEEENS1_10collective13CollectiveMmaINS1_34MainloopSm90TmaGmmaWarpSpecializedILi16ENS5_IJNS4_1CILi1EEESB_SB_EEENS1_32KernelTmaWarpSpecializedPingpongEEENS5_IJNSA_ILi64EEENSA_ILi384EEENSA_ILi16EEEEEENS_10bfloat16_tENS5_IJlSB_lEEESJ_SK_NS4_8TiledMMAINS4_8MMA_AtomIJNS4_4SM904GMMA28MMA_64x192x16_F32BF16BF16_SSILNSO_5MajorE0ELSQ_0ELNSO_7ScaleInE1ELSR_1EEEEEENS4_6LayoutISC_NS5_IJNSA_ILi0EEESV_SV_EEEEENS5_IJNS4_10UnderscoreESY_SY_EEEEENS4_13SM90_TMA_LOADENS4_14ComposedLayoutINS4_7SwizzleILi1ELi4ELi3EEENS4_18smem_ptr_flag_bitsILi16EEENSU_INS5_IJNSA_ILi8EEESH_EEENS5_IJSH_SB_EEEEEEEvNS4_8identityES11_S1B_vS1C_EENS_8epilogue10collective6detail29Sm90TmaWarpSpecializedAdapterINS1F_15DefaultEpilogueISJ_SK_SK_NS1E_6thread17LinearCombinationISJ_Li1EffLNS1J_9ScaleType4KindE0ELNS_15FloatRoundStyleE2ESJ_EENS1_15EpilogueDefaultEEEEEvvEEEEvNT_6ParamsE:
[----:B------:R-:W0:Y:S01]  /*0000*/  LDC R1, c[0x0][0x28] ;  /* 0x00000a00ff017b82 */ /* 0x000e220000000800 */
[----:B------:R-:W1:Y:S01]  /*0010*/  S2R R4, SR_TID.X ;  /* 0x0000000000047919 */ /* 0x000e620000002100 */
[----:B------:R-:W-:Y:S01]  /*0020*/  ELECT P0, URZ, PT ;  /* 0x00000000003f782f */ /* 0x000fe20003800000 */
[----:B------:R-:W-:Y:S01]  /*0030*/  BSSY B0, `(.L_x_0) ;  /* 0x0000014000007945 */ /* 0x000fe20003800000 */
[----:B-1----:R-:W-:-:S05]  /*0040*/  SHF.R.U32.HI R0, RZ, 0x5, R4 ;  /* 0x00000005ff007819 */ /* 0x002fca0000011604 */
[----:B------:R-:W1:Y:S02]  /*0050*/  SHFL.IDX PT, R2, R0, RZ, 0x1f ;  /* 0x00001fff00027589 */ /* 0x000e6400000e0000 */
[----:B-1----:R-:W-:Y:S02]  /*0060*/  R2UR UR8, R2 ;  /* 0x00000000020872ca */ /* 0x002fe400000e0000 */
[----:B------:R-:W-:-:S05]  /*0070*/  SHF.R.U32.HI R2, RZ, 0x7, R4 ;  /* 0x00000007ff027819 */ /* 0x000fca0000011604 */
[----:B------:R1:W2:Y:S06]  /*0080*/  SHFL.IDX PT, R3, R2, RZ, 0x1f ;  /* 0x00001fff02037589 */ /* 0x0002ac00000e0000 */
[----:B------:R-:W-:Y:S02]  /*0090*/  USHF.R.S32.HI UR4, URZ, 0x1f, UR8 ;  /* 0x0000001f3f047899 */ /* 0x000fe40008011408 */
[----:B------:R-:W-:Y:S02]  /*00a0*/  ISETP.NE.OR P0, PT, RZ, UR8, !P0 ;  /* 0x00000008ff007c0c */ /* 0x000fe4000c705670 */
[----:B------:R-:W-:-:S04]  /*00b0*/  ULEA.HI UR4, UR4, UR8, URZ, 0x2 ;  /* 0x0000000804047291 */ /* 0x000fc8000f8f103f */
[----:B------:R-:W-:-:S04]  /*00c0*/  ULOP3.LUT UR4, UR4, 0xfffffffc, URZ, 0xc0, !UPT ;  /* 0xfffffffc04047892 */ /* 0x000fc8000f8ec03f */
[----:B------:R-:W-:-:S03]  /*00d0*/  UIADD3 UR8, UR8, -UR4, URZ ;  /* 0x8000000408087290 */ /* 0x000fc6000fffe03f */
[----:B01----:R-:W-:Y:S09]  /*00e0*/  @P0 BRA `(.L_x_1) ;  /* 0x0000000000200947 */ /* 0x003ff20003800000 */
[----:B------:R-:W-:Y:S02]  /*00f0*/  ULDC.64 UR4, c[0x0][0x198] ;  /* 0x0000660000047ab9 */ /* 0x000fe40000000a00 */
[----:B------:R-:W-:Y:S02]  /*0100*/  UIADD3 UR6, UP0, UR4, 0xf0, URZ ;  /* 0x000000f004067890 */ /* 0x000fe4000ff1e03f */
[----:B------:R-:W-:Y:S02]  /*0110*/  UIADD3 UR4, UP1, UR4, 0x1f0, URZ ;  /* 0x000001f004047890 */ /* 0x000fe4000ff3e03f */
[----:B------:R-:W-:Y:S02]  /*0120*/  UIADD3.X UR7, URZ, UR5, URZ, UP0, !UPT ;  /* 0x000000053f077290 */ /* 0x000fe400087fe43f */
[----:B------:R-:W-:-:S07]  /*0130*/  UIADD3.X UR5, URZ, UR5, URZ, UP1, !UPT ;  /* 0x000000053f057290 */ /* 0x000fce0008ffe43f */
[----:B------:R0:W-:Y:S02]  /*0140*/  UTMACCTL.PF [UR6] ;  /* 0x00000000060079b9 */ /* 0x0001e40008040000 */
[----:B------:R0:W-:Y:S02]  /*0150*/  UTMACCTL.PF [UR4] ;  /* 0x00000000040079b9 */ /* 0x0001e40008040000 */
[----:B0-----:R-:W-:Y:S01]  /*0160*/  NOP ;  /* 0x0000000000007918 */ /* 0x001fe20000000000 */
.L_x_1:
[----:B------:R-:W-:Y:S05]  /*0170*/  BSYNC B0 ;  /* 0x0000000000007941 */ /* 0x000fea0003800000 */
.L_x_0:
[----:B------:R-:W0:Y:S01]  /*0180*/  SHFL.IDX PT, R5, R0, RZ, 0x1f ;  /* 0x00001fff00057589 */ /* 0x000e2200000e0000 */
[----:B--2---:R-:W-:Y:S01]  /*0190*/  R2UR UR16, R3 ;  /* 0x00000000031072ca */ /* 0x004fe200000e0000 */
[----:B------:R-:W-:-:S04]  /*01a0*/  UISETP.NE.AND UP0, UPT, UR8, 0x3, UPT ;  /* 0x000000030800788c */ /* 0x000fc8000bf05270 */
[----:B------:R-:W-:-:S08]  /*01b0*/  UISETP.EQ.OR UP0, UPT, UR8, URZ, !UP0 ;  /* 0x0000003f0800728c */ /* 0x000fd0000c702670 */
[----:B------:R-:W-:Y:S02]  /*01c0*/  UIADD3 UR18, UR16, -0x1, URZ ;  /* 0xffffffff10127890 */ /* 0x000fe4000fffe03f */
[----:B------:R-:W-:Y:S02]  /*01d0*/  UISETP.EQ.AND UP0, UPT, UR16, URZ, UP0 ;  /* 0x0000003f1000728c */ /* 0x000fe40008702270 */
[----:B------:R-:W-:Y:S02]  /*01e0*/  UISETP.GE.U32.AND UP1, UPT, UR18, 0x2, UPT ;  /* 0x000000021200788c */ /* 0x000fe4000bf26070 */
[----:B------:R-:W-:Y:S01]  /*01f0*/  USEL UR36, URZ, 0x1, !UP0 ;  /* 0x000000013f247887 */ /* 0x000fe2000c000000 */
[----:B0-----:R-:W-:-:S03]  /*0200*/  ISETP.NE.AND P0, PT, R5, RZ, PT ;  /* 0x000000ff0500720c */ /* 0x001fc60003f05270 */
[----:B------:R-:W-:-:S10]  /*0210*/  USEL UR36, UR36, 0x2, UP1 ;  /* 0x0000000224247887 */ /* 0x000fd40008800000 */
[----:B------:R-:W-:Y:S05]  /*0220*/  @P0 BRA `(.L_x_2) ;  /* 0x0000000000c40947 */ /* 0x000fea0003800000 */
[----:B------:R-:W-:Y:S01]  /*0230*/  ELECT P0, URZ, PT ;  /* 0x00000000003f782f */ /* 0x000fe20003800000 */
[----:B------:R-:W-:-:S12]  /*0240*/  BSSY B0, `(.L_x_2) ;  /* 0x000002f000007945 */ /* 0x000fd80003800000 */
[----:B------:R-:W-:Y:S05]  /*0250*/  @!P0 BRA `(.L_x_3) ;  /* 0x0000000000b48947 */ /* 0x000fea0003800000 */
[----:B------:R-:W0:Y:S01]  /*0260*/  S2UR UR9, SR_CgaCtaId ;  /* 0x00000000000979c3 */ /* 0x000e220000008800 */
[----:B------:R-:W-:Y:S01]  /*0270*/  UMOV UR4, 0x400 ;  /* 0x0000040000047882 */ /* 0x000fe20000000000 */
[----:B------:R-:W-:Y:S01]  /*0280*/  UMOV UR5, 0x1 ;  /* 0x0000000100057882 */ /* 0x000fe20000000000 */
[----:B------:R-:W-:Y:S02]  /*0290*/  UMOV UR6, 0x80 ;  /* 0x0000008000067882 */ /* 0x000fe40000000000 */
[----:B------:R-:W-:-:S04]  /*02a0*/  UIADD3 UR6, -UR6, 0x100000, URZ ;  /* 0x0010000006067890 */ /* 0x000fc8000fffe13f */
[----:B------:R-:W-:Y:S02]  /*02b0*/  USHF.L.U32 UR7, UR6, 0xb, URZ ;  /* 0x0000000b06077899 */ /* 0x000fe4000800063f */
[----:B------:R-:W-:Y:S02]  /*02c0*/  USHF.L.U32 UR6, UR6, 0x1, URZ ;  /* 0x0000000106067899 */ /* 0x000fe4000800063f */
[----:B0-----:R-:W-:Y:S02]  /*02d0*/  ULEA UR9, UR9, UR4, 0x18 ;  /* 0x0000000409097291 */ /* 0x001fe4000f8ec03f */
[----:B------:R-:W-:-:S04]  /*02e0*/  UIADD3 UR4, -UR5, 0x100000, URZ ;  /* 0x0010000005047890 */ /* 0x000fc8000fffe13f */
[----:B------:R-:W-:Y:S02]  /*02f0*/  USHF.L.U32 UR5, UR4, 0xb, URZ ;  /* 0x0000000b04057899 */ /* 0x000fe4000800063f */
[----:B------:R-:W-:Y:S01]  /*0300*/  USHF.L.U32 UR4, UR4, 0x1, URZ ;  /* 0x0000000104047899 */ /* 0x000fe2000800063f */
[----:B------:R-:W0:Y:S11]  /*0310*/  FENCE.VIEW.ASYNC.S ;  /* 0x00000000000073c6 */ /* 0x000e360000000000 */
[----:B0-----:R0:W1:Y:S01]  /*0320*/  SYNCS.EXCH.64 URZ, [UR9], UR4 ;  /* 0x00000004093f75b2 */ /* 0x0010620008000100 */
[----:B------:R0:W2:Y:S01]  /*0330*/  SYNCS.EXCH.64 URZ, [UR9+0x80], UR6 ;  /* 0x00008006093f75b2 */ /* 0x0000a20008000100 */
[----:B------:R0:W3:Y:S01]  /*0340*/  SYNCS.EXCH.64 URZ, [UR9+0x8], UR4 ;  /* 0x00000804093f75b2 */ /* 0x0000e20008000100 */
[----:B------:R0:W4:Y:S01]  /*0350*/  SYNCS.EXCH.64 URZ, [UR9+0x88], UR6 ;  /* 0x00008806093f75b2 */ /* 0x0001220008000100 */
[----:B------:R0:W0:Y:S01]  /*0360*/  SYNCS.EXCH.64 URZ, [UR9+0x10], UR4 ;  /* 0x00001004093f75b2 */ /* 0x0000220008000100 */
        /* <DEDUP_REMOVED lines=27> */
[----:B-1234-:R-:W-:Y:S01]  /*0520*/  NOP ;  /* 0x0000000000007918 */ /* 0x01efe20000000000 */
.L_x_3:
[----:B0-----:R-:W-:Y:S05]  /*0530*/  BSYNC B0 ;  /* 0x0000000000007941 */ /* 0x001fea0003800000 */
.L_x_2:
[----:B------:R-:W0:Y:S01]  /*0540*/  SHFL.IDX PT, R5, R0, RZ, 0x1f ;  /* 0x00001fff00057589 */ /* 0x000e2200000e0000 */
[----:B------:R-:W-:Y:S01]  /*0550*/  ELECT P0, URZ, PT ;  /* 0x00000000003f782f */ /* 0x000fe20003800000 */
[----:B------:R-:W-:Y:S01]  /*0560*/  NOP ;  /* 0x0000000000007918 */ /* 0x000fe20000000000 */
[----:B------:R-:W-:Y:S01]  /*0570*/  ELECT P1, URZ, PT ;  /* 0x00000000003f782f */ /* 0x000fe20003820000 */
[----:B------:R-:W1:Y:S01]  /*0580*/  SHFL.IDX PT, R3, R0, RZ, 0x1f ;  /* 0x00001fff00037589 */ /* 0x000e6200000e0000 */
[----:B------:R-:W-:Y:S01]  /*0590*/  UMOV UR4, 0x20 ;  /* 0x0000002000047882 */ /* 0x000fe20000000000 */
[----:B------:R-:W-:Y:S01]  /*05a0*/  UMOV UR12, 0x80 ;  /* 0x00000080000c7882 */ /* 0x000fe20000000000 */
[----:B------:R-:W-:Y:S01]  /*05b0*/  NOP ;  /* 0x0000000000007918 */ /* 0x000fe20000000000 */
[----:B------:R-:W2:Y:S01]  /*05c0*/  SHFL.IDX PT, R2, R2, RZ, 0x1f ;  /* 0x00001fff02027589 */ /* 0x000ea200000e0000 */
[----:B------:R-:W-:Y:S01]  /*05d0*/  ULDC.64 UR54, c[0x0][0x208] ;  /* 0x0000820000367ab9 */ /* 0x000fe20000000a00 */
[----:B0-----:R-:W-:-:S02]  /*05e0*/  ISETP.NE.OR P0, PT, R5, RZ, !P0 ;  /* 0x000000ff0500720c */ /* 0x001fc40004705670 */
[----:B-1----:R-:W-:Y:S02]  /*05f0*/  ISETP.NE.OR P1, PT, R3, RZ, !P1 ;  /* 0x000000ff0300720c */ /* 0x002fe40004f25670 */
[----:B------:R-:W-:-:S04]  /*0600*/  SHF.R.S32.HI R3, RZ, 0x1f, R4 ;  /* 0x0000001fff037819 */ /* 0x000fc80000011404 */
[----:B------:R-:W-:-:S05]  /*0610*/  LEA.HI R3, R3, R4, RZ, 0x7 ;  /* 0x0000000403037211 */ /* 0x000fca00078f38ff */
[----:B------:R-:W-:Y:S01]  /*0620*/  VOTEU.ALL UP0, P0 ;  /* 0x00000000003f7886 */ /* 0x000fe20000000000 */
[----:B------:R-:W-:Y:S01]  /*0630*/  LOP3.LUT R3, R3, 0xffffff80, RZ, 0xc0, !PT ;  /* 0xffffff8003037812 */ /* 0x000fe200078ec0ff */
[----:B------:R-:W-:-:S03]  /*0640*/  VOTEU.ALL UP1, P1 ;  /* 0x00000000003f7886 */ /* 0x000fc60000820000 */
[----:B------:R-:W0:Y:S01]  /*0650*/  @!UP0 S2UR UR7, SR_CgaCtaId ;  /* 0x00000000000789c3 */ /* 0x000e220000008800 */
[----:B------:R-:W-:Y:S01]  /*0660*/  @!UP0 UMOV UR6, 0x400 ;  /* 0x0000040000068882 */ /* 0x000fe20000000000 */
[----:B------:R-:W-:-:S04]  /*0670*/  @!UP0 UIADD3 UR4, -UR4, 0x100000, URZ ;  /* 0x0010000004048890 */ /* 0x000fc8000fffe13f */
[----:B------:R-:W-:Y:S02]  /*0680*/  @!UP0 USHF.L.U32 UR5, UR4, 0xb, URZ ;  /* 0x0000000b04058899 */ /* 0x000fe4000800063f */
[----:B------:R-:W-:Y:S01]  /*0690*/  @!UP0 USHF.L.U32 UR4, UR4, 0x1, URZ ;  /* 0x0000000104048899 */ /* 0x000fe2000800063f */
[----:B------:R-:W-:Y:S01]  /*06a0*/  IMAD.IADD R3, R4, 0x1, -R3 ;  /* 0x0000000104037824 */ /* 0x000fe200078e0a03 */
[----:B------:R-:W-:Y:S01]  /*06b0*/  @!UP1 UMOV UR10, 0x400 ;  /* 0x00000400000a9882 */ /* 0x000fe20000000000 */
[----:B------:R-:W-:Y:S01]  /*06c0*/  VOTEU.ALL UP2, P1 ;  /* 0x00000000003f7886 */ /* 0x000fe20000840000 */
[----:B------:R-:W-:Y:S01]  /*06d0*/  VOTEU.ALL UP3, P1 ;  /* 0x00000000003f7886 */ /* 0x000fe20000860000 */
[----:B------:R-:W-:Y:S01]  /*06e0*/  VOTEU.ALL UP4, P1 ;  /* 0x00000000003f7886 */ /* 0x000fe20000880000 */
[----:B------:R-:W1:Y:S01]  /*06f0*/  @!UP1 S2UR UR11, SR_CgaCtaId ;  /* 0x00000000000b99c3 */ /* 0x000e620000008800 */
[----:B------:R-:W-:Y:S01]  /*0700*/  VOTEU.ALL UP5, P1 ;  /* 0x00000000003f7886 */ /* 0x000fe200008a0000 */
[----:B------:R-:W-:Y:S01]  /*0710*/  ISETP.NE.AND P1, PT, RZ, UR16, PT ;  /* 0x00000010ff007c0c */ /* 0x000fe2000bf25270 */
[----:B0-----:R-:W-:-:S02]  /*0720*/  @!UP0 ULEA UR9, UR7, UR6, 0x18 ;  /* 0x0000000607098291 */ /* 0x001fc4000f8ec03f */
[----:B------:R-:W-:-:S04]  /*0730*/  @!UP1 UIADD3 UR6, -UR12, 0x100000, URZ ;  /* 0x001000000c069890 */ /* 0x000fc8000fffe13f */
[----:B------:R-:W-:Y:S02]  /*0740*/  @!UP1 USHF.L.U32 UR7, UR6, 0xb, URZ ;  /* 0x0000000b06079899 */ /* 0x000fe4000800063f */
[----:B------:R-:W-:Y:S01]  /*0750*/  @!UP1 USHF.L.U32 UR6, UR6, 0x1, URZ ;  /* 0x0000000106069899 */ /* 0x000fe2000800063f */
[----:B------:R-:W-:Y:S01]  /*0760*/  VOTEU.ALL UP0, P0 ;  /* 0x00000000003f7886 */ /* 0x000fe20000000000 */
[----:B-1----:R-:W-:Y:S01]  /*0770*/  @!UP1 ULEA UR10, UR11, UR10, 0x18 ;  /* 0x0000000a0b0a9291 */ /* 0x002fe2000f8ec03f */
[----:B------:R-:W-:Y:S01]  /*0780*/  VOTEU.ALL UP1, P0 ;  /* 0x00000000003f7886 */ /* 0x000fe20000020000 */
[----:B------:R-:W0:Y:S02]  /*0790*/  FENCE.VIEW.ASYNC.S ;  /* 0x00000000000073c6 */ /* 0x000e240000000000 */
[----:B0-----:R-:W0:Y:S02]  /*07a0*/  @!UP0 SYNCS.EXCH.64 URZ, [UR9+0x130], UR4 ;  /* 0x00013004093f85b2 */ /* 0x001e240008000100 */
[----:B------:R1:W0:Y:S01]  /*07b0*/  @!UP1 SYNCS.EXCH.64 URZ, [UR9+0x138], UR4 ;  /* 0x00013804093f95b2 */ /* 0x0002220008000100 */
[----:B------:R-:W-:Y:S01]  /*07c0*/  NOP ;  /* 0x0000000000007918 */ /* 0x000fe20000000000 */
[----:B-1----:R-:W-:Y:S01]  /*07d0*/  ULDC.64 UR4, c[0x0][0x598] ;  /* 0x0001660000047ab9 */ /* 0x002fe20000000a00 */
[----:B--2---:R-:W-:-:S02]  /*07e0*/  R2UR UR9, R2 ;  /* 0x00000000020972ca */ /* 0x004fc400000e0000 */
[----:B------:R-:W-:Y:S01]  /*07f0*/  ISETP.NE.U32.AND P0, PT, RZ, UR4, PT ;  /* 0x00000004ff007c0c */ /* 0x000fe2000bf05070 */
[----:B------:R1:W0:Y:S03]  /*0800*/  @!UP2 SYNCS.EXCH.64 URZ, [UR10+0x110], UR6 ;  /* 0x000110060a3fa5b2 */ /* 0x0002260008000100 */
[----:B------:R-:W-:Y:S01]  /*0810*/  ISETP.NE.AND.EX P0, PT, RZ, UR5, PT, P0 ;  /* 0x00000005ff007c0c */ /* 0x000fe2000bf05300 */
[----:B------:R1:W0:Y:S01]  /*0820*/  @!UP3 SYNCS.EXCH.64 URZ, [UR10+0x118], UR6 ;  /* 0x000118060a3fb5b2 */ /* 0x0002220008000100 */
[----:B------:R1:W0:Y:S01]  /*0830*/  @!UP4 SYNCS.EXCH.64 URZ, [UR10+0x120], UR6 ;  /* 0x000120060a3fc5b2 */ /* 0x0002220008000100 */
[----:B------:R1:W0:Y:S01]  /*0840*/  @!UP5 SYNCS.EXCH.64 URZ, [UR10+0x128], UR6 ;  /* 0x000128060a3fd5b2 */ /* 0x0002220008000100 */
[----:B------:R-:W-:Y:S01]  /*0850*/  NOP ;  /* 0x0000000000007918 */ /* 0x000fe20000000000 */
[----:B0-----:R-:W-:Y:S08]  /*0860*/  BAR.SYNC.DEFER_BLOCKING 0x0 ;  /* 0x0000000000007b1d */ /* 0x001ff00000010000 */
[----:B-1----:R-:W-:Y:S05]  /*0870*/  @!P0 BRA `(.L_x_4) ;  /* 0x00000000001c8947 */ /* 0x002fea0003800000 */
[----:B------:R-:W0:Y:S02]  /*0880*/  LDC.64 R6, c[0x0][0x598] ;  /* 0x00016600ff067b82 */ /* 0x000e240000000a00 */
[----:B0-----:R-:W2:Y:S02]  /*0890*/  LDG.E.64 R6, desc[UR54][R6.64] ;  /* 0x0000003606067981 */ /* 0x001ea4000c1e1b00 */
[----:B--2---:R-:W-:-:S04]  /*08a0*/  ISETP.NE.U32.AND P0, PT, R6, RZ, PT ;  /* 0x000000ff0600720c */ /* 0x004fc80003f05070 */
[----:B------:R-:W-:-:S13]  /*08b0*/  ISETP.NE.AND.EX P0, PT, R7, RZ, PT, P0 ;  /* 0x000000ff0700720c */ /* 0x000fda0003f05300 */
[----:B------:R-:W-:Y:S05]  /*08c0*/  @!P0 BRA `(.L_x_4) ;  /* 0x0000000000088947 */ /* 0x000fea0003800000 */
[----:B------:R1:W5:Y:S01]  /*08d0*/  LD.E R23, desc[UR54][R6.64] ;  /* 0x0000003606177980 */ /* 0x000362000c101900 */
[----:B------:R-:W-:Y:S05]  /*08e0*/  BRA `(.L_x_5) ;  /* 0x0000000000247947 */ /* 0x000fea0003800000 */
.L_x_4:
[----:B------:R-:W-:Y:S02]  /*08f0*/  ULDC.64 UR4, c[0x0][0x588] ;  /* 0x0001620000047ab9 */ /* 0x000fe40000000a00 */
[----:B------:R-:W-:-:S04]  /*0900*/  ISETP.NE.U32.AND P0, PT, RZ, UR4, PT ;  /* 0x00000004ff007c0c */ /* 0x000fc8000bf05070 */
[----:B------:R-:W-:-:S13]  /*0910*/  ISETP.NE.AND.EX P0, PT, RZ, UR5, PT, P0 ;  /* 0x00000005ff007c0c */ /* 0x000fda000bf05300 */
[----:B------:R-:W-:Y:S05]  /*0920*/  @!P0 BRA `(.L_x_6) ;  /* 0x00000000000c8947 */ /* 0x000fea0003800000 */
[----:B------:R-:W0:Y:S02]  /*0930*/  LDC.64 R6, c[0x0][0x588] ;  /* 0x00016200ff067b82 */ /* 0x000e240000000a00 */
[----:B0-----:R0:W5:Y:S01]  /*0940*/  LDG.E R23, desc[UR54][R6.64] ;  /* 0x0000003606177981 */ /* 0x001162000c1e1900 */
[----:B------:R-:W-:Y:S05]  /*0950*/  BRA `(.L_x_5) ;  /* 0x0000000000087947 */ /* 0x000fea0003800000 */
.L_x_6:
[----:B------:R-:W-:Y:S02]  /*0960*/  ULDC UR4, c[0x0][0x580] ;  /* 0x0001600000047ab9 */ /* 0x000fe40000000800 */
[----:B------:R-:W-:-:S07]  /*0970*/  IMAD.U32 R23, RZ, RZ, UR4 ;  /* 0x00000004ff177e24 */ /* 0x000fce000f8e00ff */
.L_x_5:
[----:B------:R-:W-:Y:S02]  /*0980*/  ULDC.64 UR4, c[0x0][0x5a0] ;  /* 0x0001680000047ab9 */ /* 0x000fe40000000a00 */
[----:B------:R-:W-:-:S04]  /*0990*/  ISETP.NE.U32.AND P0, PT, RZ, UR4, PT ;  /* 0x00000004ff007c0c */ /* 0x000fc8000bf05070 */
[----:B------:R-:W-:-:S13]  /*09a0*/  ISETP.NE.AND.EX P0, PT, RZ, UR5, PT, P0 ;  /* 0x00000005ff007c0c */ /* 0x000fda000bf05300 */
[----:B------:R-:W-:Y:S05]  /*09b0*/  @!P0 BRA `(.L_x_7) ;  /* 0x00000000001c8947 */ /* 0x000fea0003800000 */
[----:B01----:R-:W0:Y:S02]  /*09c0*/  LDC.64 R6, c[0x0][0x5a0] ;  /* 0x00016800ff067b82 */ /* 0x003e240000000a00 */
[----:B0-----:R-:W2:Y:S02]  /*09d0*/  LDG.E.64 R6, desc[UR54][R6.64] ;  /* 0x0000003606067981 */ /* 0x001ea4000c1e1b00 */
[----:B--2---:R-:W-:-:S04]  /*09e0*/  ISETP.NE.U32.AND P0, PT, R6, RZ, PT ;  /* 0x000000ff0600720c */ /* 0x004fc80003f05070 */
[----:B------:R-:W-:-:S13]  /*09f0*/  ISETP.NE.AND.EX P0, PT, R7, RZ, PT, P0 ;  /* 0x000000ff0700720c */ /* 0x000fda0003f05300 */
[----:B------:R-:W-:Y:S05]  /*0a00*/  @!P0 BRA `(.L_x_7) ;  /* 0x0000000000088947 */ /* 0x000fea0003800000 */
[----:B------:R3:W5:Y:S01]  /*0a10*/  LD.E R22, desc[UR54][R6.64] ;  /* 0x0000003606167980 */ /* 0x000762000c101900 */
[----:B------:R-:W-:Y:S05]  /*0a20*/  BRA `(.L_x_8) ;  /* 0x0000000000247947 */ /* 0x000fea0003800000 */
.L_x_7:
[----:B------:R-:W-:Y:S02]  /*0a30*/  ULDC.64 UR4, c[0x0][0x590] ;  /* 0x0001640000047ab9 */ /* 0x000fe40000000a00 */
[----:B------:R-:W-:-:S04]  /*0a40*/  ISETP.NE.U32.AND P0, PT, RZ, UR4, PT ;  /* 0x00000004ff007c0c */ /* 0x000fc8000bf05070 */
[----:B------:R-:W-:-:S13]  /*0a50*/  ISETP.NE.AND.EX P0, PT, RZ, UR5, PT, P0 ;  /* 0x00000005ff007c0c */ /* 0x000fda000bf05300 */
[----:B------:R-:W-:Y:S05]  /*0a60*/  @!P0 BRA `(.L_x_9) ;  /* 0x00000000000c8947 */ /* 0x000fea0003800000 */
[----:B01----:R-:W0:Y:S02]  /*0a70*/  LDC.64 R6, c[0x0][0x590] ;  /* 0x00016400ff067b82 */ /* 0x003e240000000a00 */
[----:B0-----:R2:W5:Y:S01]  /*0a80*/  LDG.E R22, desc[UR54][R6.64] ;  /* 0x0000003606167981 */ /* 0x001562000c1e1900 */
[----:B------:R-:W-:Y:S05]  /*0a90*/  BRA `(.L_x_8) ;  /* 0x0000000000087947 */ /* 0x000fea0003800000 */
.L_x_9:
[----:B------:R-:W-:Y:S02]  /*0aa0*/  ULDC UR4, c[0x0][0x584] ;  /* 0x0001610000047ab9 */ /* 0x000fe40000000800 */
[----:B------:R-:W-:-:S07]  /*0ab0*/  IMAD.U32 R22, RZ, RZ, UR4 ;  /* 0x00000004ff167e24 */ /* 0x000fce000f8e00ff */
.L_x_8:
[----:B------:R-:W4:Y:S01]  /*0ac0*/  S2UR UR11, SR_CTAID.Y ;  /* 0x00000000000b79c3 */ /* 0x000f220000002600 */
[----:B------:R-:W-:Y:S01]  /*0ad0*/  ULDC UR5, c[0x0][0x65c] ;  /* 0x0001970000057ab9 */ /* 0x000fe20000000800 */
[----:B------:R-:W-:Y:S01]  /*0ae0*/  UISETP.NE.AND UP0, UPT, UR16, 0x2, UPT ;  /* 0x000000021000788c */ /* 0x000fe2000bf05270 */
[----:B------:R-:W-:Y:S01]  /*0af0*/  IMAD.MOV.U32 R18, RZ, RZ, -0x1 ;  /* 0xffffffffff127424 */ /* 0x000fe200078e00ff */
[----:B------:R-:W-:Y:S01]  /*0b00*/  UISETP.NE.AND UP2, UPT, UR5, 0x1, UPT ;  /* 0x000000010500788c */ /* 0x000fe2000bf45270 */
[----:B------:R-:W-:Y:S01]  /*0b10*/  MOV R2, 0xffffffff ;  /* 0xffffffff00027802 */ /* 0x000fe20000000f00 */
[----:B------:R-:W-:Y:S02]  /*0b20*/  IMAD.MOV.U32 R19, RZ, RZ, -0x1 ;  /* 0xffffffffff137424 */ /* 0x000fe400078e00ff */
[----:B------:R-:W4:Y:S01]  /*0b30*/  S2UR UR4, SR_CTAID.X ;  /* 0x00000000000479c3 */ /* 0x000f220000002500 */
[----:B------:R-:W-:-:S06]  /*0b40*/  UP2UR UR38, UPR, URZ, 0x4 ;  /* 0x000000043f267883 */ /* 0x000fcc0008000000 */
[----:B------:R-:W-:Y:S01]  /*0b50*/  @UP2 ULDC UR14, c[0x0][0x10] ;  /* 0x00000400000e2ab9 */ /* 0x000fe20000000800 */
[----:B------:R-:W-:Y:S01]  /*0b60*/  @UP2 UMOV UR7, URZ ;  /* 0x0000003f00072c82 */ /* 0x000fe20008000000 */
[----:B------:R-:W-:Y:S01]  /*0b70*/  @UP2 UMOV UR5, URZ ;  /* 0x0000003f00052c82 */ /* 0x000fe20008000000 */
[----:B0123--:R-:W0:Y:S01]  /*0b80*/  LDC.64 R6, c[0x0][0x650] ;  /* 0x00019400ff067b82 */ /* 0x00fe220000000a00 */
[----:B----4-:R-:W-:Y:S02]  /*0b90*/  @UP2 UMOV UR10, UR11 ;  /* 0x0000000b000a2c82 */ /* 0x010fe40008000000 */
[----:B------:R-:W-:Y:S01]  /*0ba0*/  @UP2 UMOV UR6, UR10 ;  /* 0x0000000a00062c82 */ /* 0x000fe20008000000 */
[----:B------:R-:W-:Y:S01]  /*0bb0*/  @!UP2 UMOV UR10, UR11 ;  /* 0x0000000b000aac82 */ /* 0x000fe20008000000 */
[----:B------:R-:W-:-:S03]  /*0bc0*/  @UP2 UIMAD.WIDE.U32 UR14, UR4, UR14, UR6 ;  /* 0x0000000e040e22a5 */ /* 0x000fc6000f8e0006 */
[----:B------:R-:W-:Y:S01]  /*0bd0*/  @!UP2 ULDC UR6, c[0x0][0xc] ;  /* 0x000003000006aab9 */ /* 0x000fe20000000800 */
[----:B------:R-:W-:Y:S01]  /*0be0*/  @UP2 UIADD3 UR15, UR15, UR5, URZ ;  /* 0x000000050f0f2290 */ /* 0x000fe2000fffe03f */
[----:B------:R-:W-:Y:S02]  /*0bf0*/  ULDC UR12, c[0x0][0xc] ;  /* 0x00000300000c7ab9 */ /* 0x000fe40000000800 */
[----:B------:R-:W-:Y:S01]  /*0c00*/  UMOV UR5, URZ ;  /* 0x0000003f00057c82 */ /* 0x000fe20008000000 */
[----:B------:R-:W-:Y:S01]  /*0c10*/  ULDC UR13, c[0x0][0x10] ;  /* 0x00000400000d7ab9 */ /* 0x000fe20000000800 */
[----:B------:R-:W-:Y:S02]  /*0c20*/  @!UP2 UIMAD.WIDE.U32 UR6, UR6, UR10, UR4 ;  /* 0x0000000a0606a2a5 */ /* 0x000fe4000f8e0004 */
[----:B------:R-:W-:Y:S01]  /*0c30*/  UIMAD.WIDE.U32 UR12, UR12, UR13, URZ ;  /* 0x0000000d0c0c72a5 */ /* 0x000fe2000f8e003f */
[----:B------:R-:W-:-:S03]  /*0c40*/  ULDC UR11, c[0x0][0x14] ;  /* 0x00000500000b7ab9 */ /* 0x000fc60000000800 */
[----:B------:R-:W-:Y:S02]  /*0c50*/  UIMAD.WIDE.U32 UR52, UR12, UR11, URZ ;  /* 0x0000000b0c3472a5 */ /* 0x000fe4000f8e003f */
[----:B------:R-:W-:Y:S01]  /*0c60*/  UIMAD UR37, UR13, UR11, URZ ;  /* 0x0000000b0d2572a4 */ /* 0x000fe2000f8e023f */
[----:B------:R-:W-:Y:S01]  /*0c70*/  @!UP2 UMOV UR14, UR6 ;  /* 0x00000006000eac82 */ /* 0x000fe20008000000 */
[----:B------:R-:W-:Y:S02]  /*0c80*/  @!UP2 UMOV UR15, UR7 ;  /* 0x00000007000fac82 */ /* 0x000fe40008000000 */
[----:B------:R-:W-:Y:S02]  /*0c90*/  UIADD3 UR37, UR53, UR37, URZ ;  /* 0x0000002535257290 */ /* 0x000fe4000fffe03f */
[----:B------:R-:W-:-:S04]  /*0ca0*/  UIADD3 UR6, UP1, UR14, UR52, URZ ;  /* 0x000000340e067290 */ /* 0x000fc8000ff3e03f */
[----:B------:R-:W-:Y:S02]  /*0cb0*/  UIADD3.X UR7, UR15, UR37, URZ, UP1, !UPT ;  /* 0x000000250f077290 */ /* 0x000fe40008ffe43f */
[----:B------:R-:W-:Y:S02]  /*0cc0*/  USEL UR6, UR6, UR14, !UP0 ;  /* 0x0000000e06067287 */ /* 0x000fe4000c000000 */
[----:B------:R-:W-:-:S04]  /*0cd0*/  USEL UR7, UR7, UR15, !UP0 ;  /* 0x0000000f07077287 */ /* 0x000fc8000c000000 */
[----:B0-----:R-:W-:Y:S01]  /*0ce0*/  ISETP.LE.U32.AND P0, PT, R6, UR6, PT ;  /* 0x0000000606007c0c */ /* 0x001fe2000bf03070 */
[----:B------:R-:W-:Y:S02]  /*0cf0*/  IMAD.U32 R16, RZ, RZ, UR6 ;  /* 0x00000006ff107e24 */ /* 0x000fe4000f8e00ff */
[----:B------:R-:W-:Y:S02]  /*0d00*/  IMAD.U32 R0, RZ, RZ, UR7 ;  /* 0x00000007ff007e24 */ /* 0x000fe4000f8e00ff */
[----:B------:R-:W-:-:S03]  /*0d10*/  IMAD.U32 R17, RZ, RZ, UR7 ;  /* 0x00000007ff117e24 */ /* 0x000fc6000f8e00ff */
[----:B------:R-:W-:Y:S02]  /*0d20*/  ISETP.GE.U32.AND.EX P0, PT, R0, R7, PT, P0 ;  /* 0x000000070000720c */ /* 0x000fe40003f06100 */
[----:B------:R-:W-:-:S11]  /*0d30*/  PRMT R0, RZ, 0x7610, R0 ;  /* 0x00007610ff007816 */ /* 0x000fd60000000000 */
[----:B------:R-:W-:Y:S05]  /*0d40*/  @P0 BRA `(.L_x_10) ;  /* 0x00000004008c0947 */ /* 0x000fea0003800000 */
[----:B------:R-:W-:Y:S01]  /*0d50*/  I2FP.F32.U32 R0, UR4 ;  /* 0x0000000400007c45 */ /* 0x000fe20008201000 */
[----:B------:R-:W-:Y:S01]  /*0d60*/  ULDC.64 UR20, c[0x0][0x628] ;  /* 0x00018a0000147ab9 */ /* 0x000fe20000000a00 */
[----:B------:R-:W-:Y:S01]  /*0d70*/  ULDC UR6, c[0x0][0x150] ;  /* 0x0000540000067ab9 */ /* 0x000fe20000000800 */
[----:B------:R-:W-:Y:S01]  /*0d80*/  ISETP.NE.U32.AND P0, PT, RZ, UR20, PT ;  /* 0x00000014ff007c0c */ /* 0x000fe2000bf05070 */
[----:B------:R-:W-:Y:S01]  /*0d90*/  ULDC UR17, c[0x0][0x630] ;  /* 0x00018c0000117ab9 */ /* 0x000fe20000000800 */
[----:B------:R-:W-:Y:S01]  /*0da0*/  FMUL R0, R0, UR6 ;  /* 0x0000000600007c20 */ /* 0x000fe20008400000 */
[----:B------:R-:W-:Y:S01]  /*0db0*/  R2UR UR22, R16 ;  /* 0x00000000101672ca */ /* 0x000fe200000e0000 */
[----:B------:R-:W-:Y:S01]  /*0dc0*/  ULDC UR24, c[0x0][0x154] ;  /* 0x0000550000187ab9 */ /* 0x000fe20000000800 */
[----:B------:R-:W-:Y:S01]  /*0dd0*/  ISETP.NE.AND.EX P0, PT, RZ, UR21, PT, P0 ;  /* 0x00000015ff007c0c */ /* 0x000fe2000bf05300 */
[----:B------:R0:W1:Y:S01]  /*0de0*/  F2I.U32.TRUNC.NTZ R2, R0 ;  /* 0x0000000000027305 */ /* 0x000062000020f000 */
[----:B------:R-:W-:-:S02]  /*0df0*/  R2UR UR23, R17 ;  /* 0x00000000111772ca */ /* 0x000fc400000e0000 */
[----:B------:R-:W-:Y:S02]  /*0e00*/  R2UR UR6, R16 ;  /* 0x00000000100672ca */ /* 0x000fe400000e0000 */
[----:B------:R-:W-:-:S07]  /*0e10*/  R2UR UR7, R17 ;  /* 0x00000000110772ca */ /* 0x000fce00000e0000 */
[----:B0-----:R-:W-:Y:S08]  /*0e20*/  @!P0 BRA `(.L_x_11) ;  /* 0x0000000000308947 */ /* 0x001ff00003800000 */
[----:B------:R-:W-:Y:S01]  /*0e30*/  R2UR UR6, R16 ;  /* 0x00000000100672ca */ /* 0x000fe200000e0000 */
[----:B------:R-:W-:Y:S01]  /*0e40*/  ULDC UR11, c[0x0][0x634] ;  /* 0x00018d00000b7ab9 */ /* 0x000fe20000000800 */
[----:B------:R-:W-:-:S11]  /*0e50*/  R2UR UR16, R17 ;  /* 0x00000000111072ca */ /* 0x000fd600000e0000 */
[----:B------:R-:W-:-:S04]  /*0e60*/  UIADD3 UR11, UP1, UR6, UR11, URZ ;  /* 0x0000000b060b7290 */ /* 0x000fc8000ff3e03f */
[----:B------:R-:W-:-:S04]  /*0e70*/  UIADD3.X UR16, URZ, UR16, URZ, UP1, !UPT ;  /* 0x000000103f107290 */ /* 0x000fc80008ffe43f */
[----:B------:R-:W-:-:S04]  /*0e80*/  UIMAD.WIDE.U32 UR6, UR16, UR20, URZ ;  /* 0x00000014100672a5 */ /* 0x000fc8000f8e003f */
[----:B------:R-:W-:Y:S02]  /*0e90*/  UIMAD.WIDE.U32 UR12, UP1, UR11, UR21, UR6 ;  /* 0x000000150b0c72a5 */ /* 0x000fe4000f820006 */
[----:B------:R-:W-:Y:S02]  /*0ea0*/  UIMAD.WIDE.U32 UR6, UR11, UR20, URZ ;  /* 0x000000140b0672a5 */ /* 0x000fe4000f8e003f */
[----:B------:R-:W-:Y:S02]  /*0eb0*/  UIADD3.X UR15, URZ, URZ, URZ, UP1, !UPT ;  /* 0x0000003f3f0f7290 */ /* 0x000fe40008ffe43f */
[----:B------:R-:W-:Y:S01]  /*0ec0*/  UIADD3 URZ, UP1, UR7, UR12, URZ ;  /* 0x0000000c073f7290 */ /* 0x000fe2000ff3e03f */
[----:B------:R-:W-:-:S03]  /*0ed0*/  UMOV UR14, UR13 ;  /* 0x0000000d000e7c82 */ /* 0x000fc60008000000 */
[----:B------:R-:W-:-:S12]  /*0ee0*/  UIMAD.WIDE.U32.X UR6, UR16, UR21, UR14, UP1 ;  /* 0x00000015100672a5 */ /* 0x000fd800088e040e */
.L_x_11:
[----:B------:R-:W-:Y:S01]  /*0ef0*/  USHF.R.U64 UR5, UR6, UR17, UR7 ;  /* 0x0000001106057299 */ /* 0x000fe20008001207 */
[----:B------:R-:W-:Y:S01]  /*0f00*/  I2FP.F32.U32 R0, UR10 ;  /* 0x0000000a00007c45 */ /* 0x000fe20008201000 */
[----:B------:R-:W-:Y:S01]  /*0f10*/  USHF.R.U32.HI UR6, URZ, UR17, UR7 ;  /* 0x000000113f067299 */ /* 0x000fe20008011607 */
[----:B-1----:R-:W-:Y:S01]  /*0f20*/  R2UR UR16, R2 ;  /* 0x00000000021072ca */ /* 0x002fe200000e0000 */
[----:B------:R-:W-:Y:S02]  /*0f30*/  UIADD3 UR19, UP1, URZ, -UR5, URZ ;  /* 0x800000053f137290 */ /* 0x000fe4000ff3e03f */
[----:B------:R-:W-:Y:S01]  /*0f40*/  FMUL R0, R0, UR24 ;  /* 0x0000001800007c20 */ /* 0x000fe20008400000 */
[----:B------:R-:W-:Y:S01]  /*0f50*/  ULDC.64 UR12, c[0x0][0x620] ;  /* 0x00018800000c7ab9 */ /* 0x000fe20000000a00 */
[----:B------:R-:W-:Y:S01]  /*0f60*/  UIADD3.X UR6, URZ, ~UR6, URZ, UP1, !UPT ;  /* 0x800000063f067290 */ /* 0x000fe20008ffe43f */
[----:B------:R-:W-:Y:S01]  /*0f70*/  UMOV UR14, UR22 ;  /* 0x00000016000e7c82 */ /* 0x000fe20008000000 */
[----:B------:R-:W-:-:S02]  /*0f80*/  UMOV UR15, UR23 ;  /* 0x00000017000f7c82 */ /* 0x000fc40008000000 */
[----:B------:R-:W-:Y:S01]  /*0f90*/  UIMAD UR6, UR6, UR12, URZ ;  /* 0x0000000c060672a4 */ /* 0x000fe2000f8e023f */
[----:B------:R-:W0:Y:S01]  /*0fa0*/  F2I.U32.TRUNC.NTZ R0, R0 ;  /* 0x0000000000007305 */ /* 0x000e22000020f000 */
[----:B------:R-:W-:Y:S02]  /*0fb0*/  UIMAD.WIDE.U32 UR14, UR19, UR12, UR14 ;  /* 0x0000000c130e72a5 */ /* 0x000fe4000f8e000e */
[----:B------:R-:W-:Y:S01]  /*0fc0*/  UIMAD UR19, UR19, UR13, UR6 ;  /* 0x0000000d131372a4 */ /* 0x000fe2000f8e0206 */
[----:B------:R-:W-:Y:S02]  /*0fd0*/  ULDC UR25, c[0x0][0x658] ;  /* 0x0001960000197ab9 */ /* 0x000fe40000000800 */
[----:B------:R-:W-:Y:S01]  /*0fe0*/  UMOV UR13, 0xffffffff ;  /* 0xffffffff000d7882 */ /* 0x000fe20000000000 */
[----:B------:R-:W-:Y:S01]  /*0ff0*/  UIADD3 UR19, UR15, UR19, URZ ;  /* 0x000000130f137290 */ /* 0x000fe2000fffe03f */
[----:B------:R-:W-:Y:S01]  /*1000*/  ULDC UR21, c[0x0][0x618] ;  /* 0x0001860000157ab9 */ /* 0x000fe20000000800 */
[----:B------:R-:W-:Y:S01]  /*1010*/  ULDC.64 UR6, c[0x0][0x640] ;  /* 0x0001900000067ab9 */ /* 0x000fe20000000a00 */
[----:B------:R-:W-:Y:S01]  /*1020*/  USHF.L.U32 UR15, UR13, UR25, URZ ;  /* 0x000000190d0f7299 */ /* 0x000fe2000800063f */
[----:B------:R-:W-:Y:S01]  /*1030*/  ISETP.NE.U32.AND P0, PT, RZ, UR6, PT ;  /* 0x00000006ff007c0c */ /* 0x000fe2000bf05070 */
[----:B------:R-:W-:-:S02]  /*1040*/  USHF.R.U64 UR13, UR14, UR21, UR19 ;  /* 0x000000150e0d7299 */ /* 0x000fc40008001213 */
[----:B------:R-:W-:Y:S01]  /*1050*/  USHF.R.U32.HI UR14, URZ, UR21, UR19 ;  /* 0x000000153f0e7299 */ /* 0x000fe20008011613 */
[----:B0-----:R-:W-:Y:S01]  /*1060*/  R2UR UR20, R0 ;  /* 0x00000000001472ca */ /* 0x001fe200000e0000 */
[----:B------:R-:W-:Y:S01]  /*1070*/  ULDC UR23, c[0x0][0x608] ;  /* 0x0001820000177ab9 */ /* 0x000fe20000000800 */
[----:B------:R-:W-:Y:S01]  /*1080*/  ISETP.NE.AND.EX P0, PT, RZ, UR7, PT, P0 ;  /* 0x00000007ff007c0c */ /* 0x000fe2000bf05300 */
[----:B------:R-:W-:Y:S02]  /*1090*/  USHF.R.U64 UR27, UR13, UR23, UR14 ;  /* 0x000000170d1b7299 */ /* 0x000fe4000800120e */
[----:B------:R-:W-:Y:S01]  /*10a0*/  USHF.R.U32.HI UR14, URZ, UR23, UR14 ;  /* 0x000000173f0e7299 */ /* 0x000fe2000801160e */
[----:B------:R-:W-:Y:S01]  /*10b0*/  UMOV UR22, 0x1 ;  /* 0x0000000100167882 */ /* 0x000fe20000000000 */
[----:B------:R-:W-:Y:S02]  /*10c0*/  UIADD3 UR16, -UR16, URZ, URZ ;  /* 0x0000003f10107290 */ /* 0x000fe4000fffe13f */
[----:B------:R-:W-:-:S02]  /*10d0*/  USHF.R.U64 UR28, UR27, UR25, UR14 ;  /* 0x000000191b1c7299 */ /* 0x000fc4000800120e */
[----:B------:R-:W-:Y:S01]  /*10e0*/  USHF.L.U32 UR19, UR22, UR25, URZ ;  /* 0x0000001916137299 */ /* 0x000fe2000800063f */
[----:B------:R-:W-:Y:S01]  /*10f0*/  ULDC UR17, c[0x0][0x144] ;  /* 0x0000510000117ab9 */ /* 0x000fe20000000800 */
[----:B------:R-:W-:Y:S01]  /*1100*/  ULDC UR11, c[0x0][0x600] ;  /* 0x00018000000b7ab9 */ /* 0x000fe20000000800 */
[----:B------:R-:W-:Y:S02]  /*1110*/  ULOP3.LUT UR22, URZ, UR15, URZ, 0x33, !UPT ;  /* 0x0000000f3f167292 */ /* 0x000fe4000f8e333f */
[----:B------:R-:W-:Y:S02]  /*1120*/  USHF.R.U32.HI UR15, URZ, UR25, UR14 ;  /* 0x000000193f0f7299 */ /* 0x000fe4000801160e */
[----:B------:R-:W-:Y:S02]  /*1130*/  UIADD3 UR12, UR11, -0x1, URZ ;  /* 0xffffffff0b0c7890 */ /* 0x000fe4000fffe03f */
[----:B------:R-:W-:Y:S02]  /*1140*/  UIADD3 UR24, -UR20, URZ, URZ ;  /* 0x0000003f14187290 */ /* 0x000fe4000fffe13f */
[----:B------:R-:W-:Y:S01]  /*1150*/  UIMAD UR4, UR17, UR16, UR4 ;  /* 0x00000010110472a4 */ /* 0x000fe2000f8e0204 */
[----:B------:R-:W-:Y:S01]  /*1160*/  ULDC UR29, c[0x0][0x148] ;  /* 0x00005200001d7ab9 */ /* 0x000fe20000000800 */
[----:B------:R-:W-:Y:S01]  /*1170*/  ULDC UR25, c[0x0][0x648] ;  /* 0x0001920000197ab9 */ /* 0x000fe20000000800 */
[----:B------:R-:W-:Y:S01]  /*1180*/  ULDC UR26, c[0x0][0x638] ;  /* 0x00018e00001a7ab9 */ /* 0x000fe20000000800 */
[----:B------:R-:W-:Y:S01]  /*1190*/  UMOV UR14, UR28 ;  /* 0x0000001c000e7c82 */ /* 0x000fe20008000000 */
[----:B------:R-:W-:Y:S07]  /*11a0*/  @!P0 BRA `(.L_x_12) ;  /* 0x0000000000308947 */ /* 0x000fee0003800000 */
[----:B------:R-:W-:Y:S02]  /*11b0*/  ULDC UR20, c[0x0][0x64c] ;  /* 0x0001930000147ab9 */ /* 0x000fe40000000800 */
        /* <DEDUP_REMOVED lines=8> */
[----:B------:R-:W-:-:S07]  /*1240*/  UIMAD.WIDE.U32.X UR6, UR23, UR7, UR20, UP1 ;  /* 0x00000007170672a5 */ /* 0x000fce00088e0414 */
[----:B------:R-:W-:Y:S01]  /*1250*/  UMOV UR14, UR6 ;  /* 0x00000006000e7c82 */ /* 0x000fe20008000000 */
[----:B------:R-:W-:-:S05]  /*1260*/  UMOV UR15, UR7 ;  /* 0x00000007000f7c82 */ /* 0x000fca0008000000 */
.L_x_12:
[----:B------:R-:W-:Y:S01]  /*1270*/  UISETP.NE.AND UP1, UPT, UR38, URZ, UPT ;  /* 0x0000003f2600728c */ /* 0x000fe2000bf25270 */
[----:B------:R-:W-:Y:S01]  /*1280*/  IMAD.MOV.U32 R0, RZ, RZ, 0x1 ;  /* 0x00000001ff007424 */ /* 0x000fe200078e00ff */
[----:B------:R-:W-:Y:S01]  /*1290*/  USHF.R.U64 UR6, UR14, UR25, UR15 ;  /* 0x000000190e067299 */ /* 0x000fe2000800120f */
[----:B------:R-:W-:Y:S01]  /*12a0*/  IMAD.U32 R19, RZ, RZ, UR5 ;  /* 0x00000005ff137e24 */ /* 0x000fe2000f8e00ff */
[----:B------:R-:W-:Y:S02]  /*12b0*/  ULOP3.LUT UR22, UR27, UR22, URZ, 0xc0, !UPT ;  /* 0x000000161b167292 */ /* 0x000fe4000f8ec03f */
[----:B------:R-:W-:Y:S02]  /*12c0*/  UIADD3 UR7, -UR6, URZ, URZ ;  /* 0x0000003f06077290 */ /* 0x000fe4000fffe13f */
[----:B------:R-:W-:Y:S02]  /*12d0*/  UIMAD UR19, UR19, UR6, UR22 ;  /* 0x00000006131372a4 */ /* 0x000fe4000f8e0216 */
[----:B------:R-:W-:-:S02]  /*12e0*/  ULOP3.LUT UR12, UR13, UR12, URZ, 0xc0, !UPT ;  /* 0x0000000c0d0c7292 */ /* 0x000fc4000f8ec03f */
[----:B------:R-:W-:Y:S02]  /*12f0*/  @UP1 UIMAD UR4, UR29, UR24, UR10 ;  /* 0x000000181d0412a4 */ /* 0x000fe4000f8e020a */
[----:B------:R-:W-:-:S03]  /*1300*/  UIMAD UR6, UR7, UR26, UR28 ;  /* 0x0000001a070672a4 */ /* 0x000fc6000f8e021c */
[----:B------:R-:W-:Y:S01]  /*1310*/  ULDC UR7, c[0x0][0x610] ;  /* 0x0001840000077ab9 */ /* 0x000fe20000000800 */
[----:B------:R-:W-:Y:S02]  /*1320*/  UIMAD UR6, UR6, UR11, UR12 ;  /* 0x0000000b060672a4 */ /* 0x000fe4000f8e020c */
[----:B------:R-:W-:-:S04]  /*1330*/  UIMAD UR4, UR19, UR7, UR4 ;  /* 0x00000007130472a4 */ /* 0x000fc8000f8e0204 */
[----:B------:R-:W-:Y:S02]  /*1340*/  USEL UR7, UR6, UR4, !UP1 ;  /* 0x0000000406077287 */ /* 0x000fe4000c800000 */
[----:B------:R-:W-:-:S04]  /*1350*/  USEL UR4, UR4, UR6, !UP1 ;  /* 0x0000000604047287 */ /* 0x000fc8000c800000 */
[----:B------:R-:W-:Y:S02]  /*1360*/  MOV R2, UR7 ;  /* 0x0000000700027c02 */ /* 0x000fe40008000f00 */
[----:B------:R-:W-:-:S07]  /*1370*/  IMAD.U32 R18, RZ, RZ, UR4 ;  /* 0x00000004ff127e24 */ /* 0x000fce000f8e00ff */
.L_x_10:
[----:B------:R-:W-:Y:S02]  /*1380*/  ULDC UR4, c[0x0][0x28c] ;  /* 0x0000a30000047ab9 */ /* 0x000fe40000000800 */
[----:B------:R-:W-:-:S04]  /*1390*/  UIADD3 UR4, UR4, 0xf, URZ ;  /* 0x0000000f04047890 */ /* 0x000fc8000fffe03f */
[----:B------:R-:W-:-:S04]  /*13a0*/  USHF.R.S32.HI UR5, URZ, 0x1f, UR4 ;  /* 0x0000001f3f057899 */ /* 0x000fc80008011404 */
[----:B------:R-:W-:-:S04]  /*13b0*/  ULEA.HI UR5, UR5, UR4, URZ, 0x4 ;  /* 0x0000000405057291 */ /* 0x000fc8000f8f203f */
[----:B------:R-:W-:Y:S01]  /*13c0*/  USHF.R.S32.HI UR39, URZ, 0x4, UR5 ;  /* 0x000000043f277899 */ /* 0x000fe20008011405 */
[----:B------:R-:W-:Y:S11]  /*13d0*/  @!P1 BRA `(.L_x_13) ;  /* 0x00000100003c9947 */ /* 0x000ff60003800000 */
[----:B------:R-:W-:-:S06]  /*13e0*/  UISETP.GT.U32.AND UP1, UPT, UR18, 0x1, UPT ;  /* 0x000000011200788c */ /* 0x000fcc000bf24070 */
[----:B------:R-:W-:-:S13]  /*13f0*/  PLOP3.LUT P0, PT, PT, PT, UP1, 0x80, 0x0 ;  /* 0x000000000000781c */ /* 0x000fda0003f0f018 */
[----:B------:R-:W-:Y:S05]  /*1400*/  @P0 EXIT ;  /* 0x000000000000094d */ /* 0x000fea0003800000 */
.L_x_14:
[----:B------:R-:W-:-:S08]  /*1410*/  NOP ;  /* 0x0000000000007918 */ /* 0x000fd00000000000 */
[----:B------:R-:W0:Y:S02]  /*1420*/  USETMAXREG.TRY_ALLOC.CTAPOOL UP1, 0xe8 ;  /* 0x000000e8000079c8 */ /* 0x000e240008020600 */
[----:B0-----:R-:W-:-:S13]  /*1430*/  PLOP3.LUT P0, PT, PT, PT, UP1, 0x80, 0x0 ;  /* 0x000000000000781c */ /* 0x001fda0003f0f018 */
[----:B------:R-:W-:Y:S05]  /*1440*/  @!P0 BRA `(.L_x_14) ;  /* 0xfffffffc00f08947 */ /* 0x000fea000383ffff */
[----:B------:R-:W-:-:S13]  /*1450*/  LOP3.LUT P0, RZ, R0, 0xff, RZ, 0xc0, !PT ;  /* 0x000000ff00ff7812 */ /* 0x000fda000780c0ff */
[----:B------:R-:W-:Y:S05]  /*1460*/  @!P0 EXIT ;  /* 0x000000000000894d */ /* 0x000fea0003800000 */
[----:B------:R-:W-:Y:S01]  /*1470*/  SHF.R.S32.HI R0, RZ, 0x1f, R3 ;  /* 0x0000001fff007819 */ /* 0x000fe20000011403 */
[----:B------:R-:W0:Y:S01]  /*1480*/  S2UR UR5, SR_CgaCtaId ;  /* 0x00000000000579c3 */ /* 0x000e220000008800 */
[----:B------:R-:W-:Y:S02]  /*1490*/  USHF.R.U32.HI UR4, URZ, 0x4, UR39 ;  /* 0x000000043f047899 */ /* 0x000fe40008011627 */
[CC--:B------:R-:W-:Y:S01]  /*14a0*/  LEA.HI R4, R0.reuse, R3.reuse, RZ, 0x2 ;  /* 0x0000000300047211 */ /* 0x0c0fe200078f10ff */
[----:B------:R-:W-:Y:S01]  /*14b0*/  UIADD3 UR9, UR9, -0x1, URZ ;  /* 0xffffffff09097890 */ /* 0x000fe2000fffe03f */
[----:B------:R-:W-:Y:S01]  /*14c0*/  LEA.HI R0, R0, R3, RZ, 0x5 ;  /* 0x0000000300007211 */ /* 0x000fe200078f28ff */
[----:B------:R-:W-:Y:S01]  /*14d0*/  ULOP3.LUT UR4, UR4, 0x1, URZ, 0xc0, !UPT ;  /* 0x0000000104047892 */ /* 0x000fe2000f8ec03f */
[--C-:B------:R-:W-:Y:S01]  /*14e0*/  SHF.R.S32.HI R216, RZ, 0x2, R4.reuse ;  /* 0x00000002ffd87819 */ /* 0x100fe20000011404 */
[----:B------:R-:W-:Y:S01]  /*14f0*/  ULOP3.LUT UR42, UR39, 0xf, URZ, 0xc0, !UPT ;  /* 0x0000000f272a7892 */ /* 0x000fe2000f8ec03f */
[----:B------:R-:W-:Y:S01]  /*1500*/  SHF.R.S32.HI R5, RZ, 0x1f, R4 ;  /* 0x0000001fff057819 */ /* 0x000fe20000011404 */
[----:B------:R-:W-:Y:S01]  /*1510*/  UMOV UR41, 0x400 ;  /* 0x0000040000297882 */ /* 0x000fe20000000000 */
[----:B------:R-:W-:Y:S01]  /*1520*/  UISETP.LT.AND UP1, UPT, UR39, 0x1, UPT ;  /* 0x000000012700788c */ /* 0x000fe2000bf21270 */
[----:B------:R-:W-:Y:S01]  /*1530*/  LOP3.LUT R4, R4, 0xfffffffc, RZ, 0xc0, !PT ;  /* 0xfffffffc04047812 */ /* 0x000fe200078ec0ff */
[----:B------:R-:W-:Y:S01]  /*1540*/  USHF.L.U32 UR50, UR9, 0x3, URZ ;  /* 0x0000000309327899 */ /* 0x000fe2000800063f */
[----:B------:R-:W-:Y:S01]  /*1550*/  LEA.HI R5, R5, R216, RZ, 0x3 ;  /* 0x000000d805057211 */ /* 0x000fe200078f18ff */
[----:B------:R-:W-:-:S02]  /*1560*/  USEL UR42, UR42, URZ, !UP0 ;  /* 0x0000003f2a2a7287 */ /* 0x000fc4000c000000 */
[----:B------:R-:W-:Y:S01]  /*1570*/  UISETP.EQ.U32.AND UP0, UPT, UR4, 0x1, !UP0 ;  /* 0x000000010400788c */ /* 0x000fe2000c702070 */
[----:B------:R-:W-:Y:S01]  /*1580*/  LOP3.LUT R5, R5, 0xfffffff8, RZ, 0xc0, !PT ;  /* 0xfffffff805057812 */ /* 0x000fe200078ec0ff */
[----:B------:R-:W-:Y:S01]  /*1590*/  USEL UR43, UR39, 0x1, UP1 ;  /* 0x00000001272b7887 */ /* 0x000fe20008800000 */
[----:B------:R-:W-:Y:S01]  /*15a0*/  IMAD.IADD R219, R3, 0x1, -R4 ;  /* 0x0000000103db7824 */ /* 0x000fe200078e0a04 */
[----:B------:R-:W-:Y:S01]  /*15b0*/  ULDC UR4, c[0x0][0x284] ;  /* 0x0000a10000047ab9 */ /* 0x000fe20000000800 */
[----:B------:R-:W-:Y:S01]  /*15c0*/  UISETP.NE.AND UP1, UPT, UR9, URZ, UPT ;  /* 0x0000003f0900728c */ /* 0x000fe2000bf25270 */
[----:B------:R-:W-:Y:S01]  /*15d0*/  IMAD.IADD R216, R216, 0x1, -R5 ;  /* 0x00000001d8d87824 */ /* 0x000fe200078e0a05 */
[----:B------:R-:W-:Y:S01]  /*15e0*/  SHF.R.S32.HI R5, RZ, 0x5, R0 ;  /* 0x00000005ff057819 */ /* 0x000fe20000011400 */
[----:B0-----:R-:W-:Y:S02]  /*15f0*/  ULEA UR41, UR5, UR41, 0x18 ;  /* 0x0000002905297291 */ /* 0x001fe4000f8ec03f */
[----:B------:R-:W-:Y:S01]  /*1600*/  ULOP3.LUT UR47, UR50, 0x8, URZ, 0xc0, !UPT ;  /* 0x00000008322f7892 */ /* 0x000fe2000f8ec03f */
[--C-:B------:R-:W-:Y:S01]  /*1610*/  SHF.R.S32.HI R217, RZ, 0x1f, R216.reuse ;  /* 0x0000001fffd97819 */ /* 0x100fe200000114d8 */
[----:B------:R-:W-:Y:S01]  /*1620*/  IMAD R218, R5, -0x10, -R216 ;  /* 0xfffffff005da7824 */ /* 0x000fe200078e0ad8 */
[----:B------:R-:W-:-:S02]  /*1630*/  UIADD3 UR49, UR41, 0x110, URZ ;  /* 0x0000011029317890 */ /* 0x000fc4000fffe03f */
[----:B------:R-:W-:Y:S01]  /*1640*/  USHF.L.U32 UR40, UR39, 0x1, URZ ;  /* 0x0000000127287899 */ /* 0x000fe2000800063f */
[----:B------:R-:W-:Y:S01]  /*1650*/  IMAD.WIDE R216, R5, 0x10, R216 ;  /* 0x0000001005d87825 */ /* 0x000fe200078e02d8 */
[----:B------:R-:W-:Y:S02]  /*1660*/  UIADD3 UR43, -UR43, UR39, URZ ;  /* 0x000000272b2b7290 */ /* 0x000fe4000fffe13f */
[----:B------:R-:W-:Y:S01]  /*1670*/  ULOP3.LUT UR44, UR50, 0x8, URZ, 0xc, !UPT ;  /* 0x00000008322c7892 */ /* 0x000fe2000f8e0c3f */
[----:B------:R-:W-:Y:S01]  /*1680*/  VIADD R218, R218, UR4 ;  /* 0x00000004dada7c36 */ /* 0x000fe20008000000 */
[----:B------:R-:W-:Y:S02]  /*1690*/  USEL UR45, URZ, 0x1, UP1 ;  /* 0x000000013f2d7887 */ /* 0x000fe40008800000 */
[----:B------:R-:W-:Y:S02]  /*16a0*/  UIADD3 UR46, UR50, UR49, URZ ;  /* 0x00000031322e7290 */ /* 0x000fe4000fffe03f */
[----:B------:R-:W-:-:S02]  /*16b0*/  ULOP3.LUT UR47, UR47, 0x18, URZ, 0x3c, !UPT ;  /* 0x000000182f2f7892 */ /* 0x000fc4000f8e3c3f */
[----:B------:R-:W-:-:S12]  /*16c0*/  USEL UR48, URZ, 0x1, !UP0 ;  /* 0x000000013f307887 */ /* 0x000fd8000c000000 */
.L_x_418:
[----:B------:R-:W-:Y:S01]  /*16d0*/  IMAD.U32 R3, RZ, RZ, UR45 ;  /* 0x0000002dff037e24 */ /* 0x000fe2000f8e00ff */
[----:B0-2---:R-:W-:Y:S01]  /*16e0*/  MOV R220, UR49 ;  /* 0x0000003100dc7c02 */ /* 0x005fe20008000f00 */
[----:B------:R-:W-:Y:S02]  /*16f0*/  ULDC UR4, c[0x0][0x28c] ;  /* 0x0000a30000047ab9 */ /* 0x000fe40000000800 */
[----:B------:R-:W-:Y:S02]  /*1700*/  ISETP.LT.AND P1, PT, RZ, UR4, PT ;  /* 0x00000004ff007c0c */ /* 0x000fe4000bf21270 */
[----:B------:R-:W-:-:S04]  /*1710*/  SHF.L.U32 R3, R3, 0x1f, RZ ;  /* 0x0000001f03037819 */ /* 0x000fc800000006ff */
[----:B------:R-:W0:Y:S02]  /*1720*/  SYNCS.PHASECHK.TRANS64.TRYWAIT P0, [R220+UR50], R3 ;  /* 0x00000003dc0075a7 */ /* 0x000e240008000172 */
[----:B0--34-:R-:W-:Y:S05]  /*1730*/  @!P0 BRA `(.L_x_15) ;  /* 0x0000011400088947 */ /* 0x019fea0003800000 */
.L_x_452:
[----:B------:R-:W-:Y:S05]  /*1740*/  @P1 BRA `(.L_x_16) ;  /* 0x0000000000401947 */ /* 0x000fea0003800000 */
[----:B0-----:R-:W-:Y:S01]  /*1750*/  MOV R0, 0x0 ;  /* 0x0000000000007802 */ /* 0x001fe20000000f00 */
[----:B------:R-:W-:Y:S01]  /*1760*/  ULDC.64 UR4, c[0x4][0x68] ;  /* 0x01001a0000047ab9 */ /* 0x000fe20000000a00 */
[----:B------:R-:W-:Y:S01]  /*1770*/  ULDC.64 UR6, c[0x4][0x8] ;  /* 0x0100020000067ab9 */ /* 0x000fe20000000a00 */
[----:B------:R-:W-:Y:S01]  /*1780*/  IMAD.U32 R4, RZ, RZ, UR4 ;  /* 0x00000004ff047e24 */ /* 0x000fe2000f8e00ff */
[----:B------:R0:W1:Y:S01]  /*1790*/  LDC.64 R14, c[0x4][R0] ;  /* 0x01000000000e7b82 */ /* 0x0000620000000a00 */
[----:B------:R-:W-:Y:S01]  /*17a0*/  IMAD.U32 R5, RZ, RZ, UR5 ;  /* 0x00000005ff057e24 */ /* 0x000fe2000f8e00ff */
[----:B------:R-:W-:Y:S01]  /*17b0*/  ULDC.64 UR4, c[0x4][0x70] ;  /* 0x01001c0000047ab9 */ /* 0x000fe20000000a00 */
[----:B------:R-:W-:Y:S01]  /*17c0*/  IMAD.U32 R10, RZ, RZ, UR6 ;  /* 0x00000006ff0a7e24 */ /* 0x000fe2000f8e00ff */
[----:B------:R-:W-:Y:S01]  /*17d0*/  MOV R11, UR7 ;  /* 0x00000007000b7c02 */ /* 0x000fe20008000f00 */
[----:B------:R-:W-:Y:S02]  /*17e0*/  IMAD.U32 R6, RZ, RZ, UR4 ;  /* 0x00000004ff067e24 */ /* 0x000fe4000f8e00ff */
[----:B------:R-:W-:-:S02]  /*17f0*/  IMAD.U32 R7, RZ, RZ, UR5 ;  /* 0x00000005ff077e24 */ /* 0x000fc4000f8e00ff */
[----:B------:R-:W-:Y:S02]  /*1800*/  IMAD.MOV.U32 R8, RZ, RZ, 0x1e1 ;  /* 0x000001e1ff087424 */ /* 0x000fe400078e00ff */
[----:B------:R-:W-:Y:S02]  /*1810*/  IMAD.MOV.U32 R12, RZ, RZ, 0x1 ;  /* 0x00000001ff0c7424 */ /* 0x000fe400078e00ff */
[----:B0-----:R-:W-:-:S07]  /*1820*/  IMAD.MOV.U32 R13, RZ, RZ, RZ ;  /* 0x000000ffff0d7224 */ /* 0x001fce00078e00ff */
[----:B------:R-:W-:-:S07]  /*1830*/  LEPC R20, `(.L_x_16) ;  /* 0x000000001014794e */ /* 0x000fce0000000000 */
[----:B-1---5:R-:W-:Y:S05]  /*1840*/  CALL.ABS.NOINC R14 ;  /* 0x000000000e007343 */ /* 0x022fea0003c00000 */
.L_x_16:
[----:B------:R-:W-:-:S06]  /*1850*/  ULOP3.LUT UR4, UR36, 0x1, URZ, 0xfc, !UPT ;  /* 0x0000000124047892 */ /* 0x000fcc000f8efc3f */
[----:B0-----:R-:W-:-:S05]  /*1860*/  IMAD.U32 R0, RZ, RZ, UR4 ;  /* 0x00000004ff007e24 */ /* 0x001fca000f8e00ff */
[----:B------:R-:W-:-:S13]  /*1870*/  ISETP.NE.AND P0, PT, R0, 0x3, PT ;  /* 0x000000030000780c */ /* 0x000fda0003f05270 */
[----:B------:R-:W-:Y:S05]  /*1880*/  @!P0 BRA `(.L_x_17) ;  /* 0x0000000000048947 */ /* 0x000fea0003800000 */
[----:B------:R-:W-:Y:S01]  /*1890*/  BPT.TRAP 0x1 ;  /* 0x000000040000795c */ /* 0x000fe20000300000 */
.L_x_17:
[----:B------:R-:W-:Y:S01]  /*18a0*/  IMAD.U32 R3, RZ, RZ, UR42 ;  /* 0x0000002aff037e24 */ /* 0x000fe2000f8e00ff */
[----:B------:R-:W-:-:S04]  /*18b0*/  MOV R0, UR48 ;  /* 0x0000003000007c02 */ /* 0x000fc80008000f00 */
[----:B------:R-:W-:Y:S02]  /*18c0*/  LEA R3, R3, UR41, 0x3 ;  /* 0x0000002903037c11 */ /* 0x000fe4000f8e18ff */
[----:B------:R-:W-:-:S04]  /*18d0*/  SHF.L.U32 R0, R0, 0x1f, RZ ;  /* 0x0000001f00007819 */ /* 0x000fc800000006ff */
[----:B------:R0:W1:Y:S01]  /*18e0*/  SYNCS.PHASECHK.TRANS64.TRYWAIT P1, [R3+URZ], R0 ;  /* 0x00000000030075a7 */ /* 0x000062000802017f */
[----:B------:R-:W-:Y:S05]  /*18f0*/  @!P0 BRA `(.L_x_18) ;  /* 0x0000000000048947 */ /* 0x000fea0003800000 */
[----:B------:R-:W-:Y:S01]  /*1900*/  BPT.TRAP 0x1 ;  /* 0x000000040000795c */ /* 0x000fe20000300000 */
.L_x_18:
[----:B------:R-:W-:-:S05]  /*1910*/  IMAD.U32 R4, RZ, RZ, UR43 ;  /* 0x0000002bff047e24 */ /* 0x000fca000f8e00ff */
[----:B------:R-:W-:Y:S01]  /*1920*/  ISETP.GE.AND P2, PT, R4, 0x1, PT ;  /* 0x000000010400780c */ /* 0x000fe20003f46270 */
[----:B-1----:R-:W-:-:S12]  /*1930*/  @P1 BRA `(.L_x_19) ;  /* 0x0000000000081947 */ /* 0x002fd80003800000 */
[----:B------:R-:W1:Y:S02]  /*1940*/  SYNCS.PHASECHK.TRANS64.TRYWAIT P1, [R3+URZ], R0 ;  /* 0x00000000030075a7 */ /* 0x000e64000802017f */
[----:B-1----:R-:W-:Y:S05]  /*1950*/  @!P1 BRA `(.L_x_20) ;  /* 0x0000011000989947 */ /* 0x002fea0003800000 */
.L_x_19:
[----:B------:R-:W-:Y:S05]  /*1960*/  WARPSYNC.ALL ;  /* 0x0000000000007948 */ /* 0x000fea0003800000 */
[----:B------:R-:W-:Y:S01]  /*1970*/  UIADD3 UR4, UR41, 0x200, URZ ;  /* 0x0000020029047890 */ /* 0x000fe2000fffe03f */
[----:B------:R-:W-:Y:S01]  /*1980*/  WARPGROUP.ARRIVE ;  /* 0x00000000000079c5 */ /* 0x000fe20000000000 */
[----:B------:R-:W-:Y:S02]  /*1990*/  UIADD3 UR5, UR41, 0x8200, URZ ;  /* 0x0000820029057890 */ /* 0x000fe4000fffe03f */
[----:B------:R-:W-:Y:S02]  /*19a0*/  USHF.R.U32.HI UR4, URZ, 0x4, UR4 ;  /* 0x000000043f047899 */ /* 0x000fe40008011604 */
[----:B------:R-:W-:-:S02]  /*19b0*/  USHF.R.U32.HI UR5, URZ, 0x4, UR5 ;  /* 0x000000043f057899 */ /* 0x000fc40008011605 */
[----:B------:R-:W-:Y:S02]  /*19c0*/  ULOP3.LUT UR4, UR4, 0x3fff, URZ, 0xc0, !UPT ;  /* 0x00003fff04047892 */ /* 0x000fe4000f8ec03f */
[----:B------:R-:W-:Y:S02]  /*19d0*/  ULOP3.LUT UR5, UR5, 0x3fff, URZ, 0xc0, !UPT ;  /* 0x00003fff05057892 */ /* 0x000fe4000f8ec03f */
[----:B------:R-:W-:Y:S02]  /*19e0*/  ULOP3.LUT UR11, UR4, 0x10000, URZ, 0xfc, !UPT ;  /* 0x00010000040b7892 */ /* 0x000fe4000f8efc3f */
[----:B------:R-:W-:Y:S02]  /*19f0*/  ULOP3.LUT UR10, UR5, 0x10000, URZ, 0xfc, !UPT ;  /* 0x00010000050a7892 */ /* 0x000fe4000f8efc3f */
[----:B------:R-:W-:Y:S02]  /*1a00*/  ULEA UR4, UR42, UR11, 0x7 ;  /* 0x0000000b2a047291 */ /* 0x000fe4000f8e383f */
[----:B------:R-:W-:Y:S01]  /*1a10*/  UIMAD UR6, UR42, 0x300, UR10 ;  /* 0x000003002a0678a4 */ /* 0x000fe2000f8e020a */
[----:B------:R-:W-:Y:S01]  /*1a20*/  UMOV UR5, 0xc0000010 ;  /* 0xc000001000057882 */ /* 0x000fe20000000000 */
[----:B------:R-:W-:-:S07]  /*1a30*/  UMOV UR7, 0xc0000010 ;  /* 0xc000001000077882 */ /* 0x000fce0000000000 */
[----:B------:R-:W-:Y:S01]  /*1a40*/  HGMMA.64x192x16.F32.BF16 R120, gdesc[UR4], RZ, !UPT, gsb0 ;  /* 0x02e00000047879f0 */ /* 0x000fe2000c0018ff */
[----:B------:R-:W-:Y:S01]  /*1a50*/  UIADD3 UR6, UR6, 0x180, URZ ;  /* 0x0000018006067890 */ /* 0x000fe2000fffe03f */
[----:B------:R-:W-:Y:S01]  /*1a60*/  UMOV UR7, 0xc0000010 ;  /* 0xc000001000077882 */ /* 0x000fe20000000000 */
[----:B------:R-:W-:Y:S02]  /*1a70*/  WARPGROUP.DEPBAR.LE gsb0, 0x0 ;  /* 0x00008000000079c5 */ /* 0x000fe40000010000 */
[----:B------:R-:W-:-:S15]  /*1a80*/  WARPGROUP.ARRIVE ;  /* 0x00000000000079c5 */ /* 0x000fde0000000000 */
[----:B------:R-:W-:Y:S03]  /*1a90*/  HGMMA.64x192x16.F32.BF16 R24, gdesc[UR4], RZ, !UPT, gsb0 ;  /* 0x02e00000041879f0 */ /* 0x000fe6000c0018ff */
[----:B------:R-:W-:Y:S02]  /*1aa0*/  WARPGROUP.DEPBAR.LE gsb0, 0x0 ;  /* 0x00008000000079c5 */ /* 0x000fe40000010000 */
[----:B------:R-:W-:Y:S05]  /*1ab0*/  @!P2 BRA `(.L_x_21) ;  /* 0x0000000000cca947 */ /* 0x000fea0003800000 */
[----:B------:R-:W-:Y:S01]  /*1ac0*/  UIADD3 UR4, UR42, 0x1, URZ ;  /* 0x000000012a047890 */ /* 0x000fe2000fffe03f */
[----:B01----:R-:W-:Y:S01]  /*1ad0*/  IMAD.U32 R0, RZ, RZ, UR43 ;  /* 0x0000002bff007e24 */ /* 0x003fe2000f8e00ff */
[----:B------:R-:W-:Y:S02]  /*1ae0*/  UMOV UR9, UR42 ;  /* 0x0000002a00097c82 */ /* 0x000fe40008000000 */
[----:B------:R-:W-:-:S04]  /*1af0*/  UISETP.NE.AND UP0, UPT, UR4, 0x10, UPT ;  /* 0x000000100400788c */ /* 0x000fc8000bf05270 */
[----:B------:R-:W-:Y:S02]  /*1b00*/  USEL UR5, URZ, 0x1, UP0 ;  /* 0x000000013f057887 */ /* 0x000fe40008000000 */
[----:B------:R-:W-:Y:S02]  /*1b10*/  USEL UR8, UR4, URZ, UP0 ;  /* 0x0000003f04087287 */ /* 0x000fe40008000000 */
[----:B------:R-:W-:-:S06]  /*1b20*/  ULOP3.LUT UR5, UR48, UR5, URZ, 0x3c, !UPT ;  /* 0x0000000530057292 */ /* 0x000fcc000f8e3c3f */
[----:B------:R-:W-:-:S07]  /*1b30*/  IMAD.U32 R5, RZ, RZ, UR5 ;  /* 0x00000005ff057e24 */ /* 0x000fce000f8e00ff */
.L_x_28:
[----:B01----:R-:W-:Y:S05]  /*1b40*/  @!P0 BRA `(.L_x_22) ;  /* 0x0000000000048947 */ /* 0x003fea0003800000 */
[----:B------:R-:W-:Y:S01]  /*1b50*/  BPT.TRAP 0x1 ;  /* 0x000000040000795c */ /* 0x000fe20000300000 */
.L_x_22:
[----:B------:R-:W-:Y:S01]  /*1b60*/  ULEA UR4, UR8, UR41, 0x3 ;  /* 0x0000002908047291 */ /* 0x000fe2000f8e183f */
[----:B------:R-:W-:-:S08]  /*1b70*/  SHF.L.U32 R3, R5, 0x1f, RZ ;  /* 0x0000001f05037819 */ /* 0x000fd000000006ff */
[----:B------:R0:W1:Y:S01]  /*1b80*/  SYNCS.PHASECHK.TRANS64.TRYWAIT P1, [UR4], R3 ;  /* 0x00000003ff0075a7 */ /* 0x0000620008020144 */
[----:B------:R-:W-:Y:S05]  /*1b90*/  @!P0 BRA `(.L_x_23) ;  /* 0x0000000000048947 */ /* 0x000fea0003800000 */
[----:B------:R-:W-:Y:S01]  /*1ba0*/  BPT.TRAP 0x1 ;  /* 0x000000040000795c */ /* 0x000fe20000300000 */
.L_x_23:
[----:B-1----:R-:W-:Y:S05]  /*1bb0*/  @P1 BRA `(.L_x_24) ;  /* 0x0000000000081947 */ /* 0x002fea0003800000 */
[----:B------:R-:W1:Y:S02]  /*1bc0*/  SYNCS.PHASECHK.TRANS64.TRYWAIT P1, [UR4], R3 ;  /* 0x00000003ff0075a7 */ /* 0x000e640008020144 */
[----:B-1----:R-:W-:Y:S05]  /*1bd0*/  @!P1 BRA `(.L_x_25) ;  /* 0x00000110000c9947 */ /* 0x002fea0003800000 */
.L_x_24:
[----:B------:R-:W-:Y:S01]  /*1be0*/  ULEA UR4, UR8, UR11, 0x7 ;  /* 0x0000000b08047291 */ /* 0x000fe2000f8e383f */
[----:B------:R-:W-:Y:S01]  /*1bf0*/  WARPGROUP.ARRIVE ;  /* 0x00000000000079c5 */ /* 0x000fe20000000000 */
[----:B------:R-:W-:Y:S01]  /*1c00*/  UIMAD UR6, UR8, 0x300, UR10 ;  /* 0x00000300080678a4 */ /* 0x000fe2000f8e020a */
[----:B------:R-:W-:Y:S01]  /*1c10*/  UMOV UR5, 0xc0000010 ;  /* 0xc000001000057882 */ /* 0x000fe20000000000 */
[----:B------:R-:W-:-:S07]  /*1c20*/  UMOV UR7, 0xc0000010 ;  /* 0xc000001000077882 */ /* 0x000fce0000000000 */
[----:B------:R-:W-:Y:S01]  /*1c30*/  HGMMA.64x192x16.F32.BF16 R120, gdesc[UR4], R120, gsb0 ;  /* 0x02e00000047879f0 */ /* 0x000fe20008001878 */
[----:B------:R-:W-:Y:S01]  /*1c40*/  UIADD3 UR6, UR6, 0x180, URZ ;  /* 0x0000018006067890 */ /* 0x000fe2000fffe03f */
[----:B------:R-:W-:Y:S01]  /*1c50*/  UMOV UR7, 0xc0000010 ;  /* 0xc000001000077882 */ /* 0x000fe20000000000 */
[----:B------:R-:W-:Y:S02]  /*1c60*/  WARPGROUP.DEPBAR.LE gsb0, 0x0 ;  /* 0x00008000000079c5 */ /* 0x000fe40000010000 */
[----:B------:R-:W-:-:S15]  /*1c70*/  WARPGROUP.ARRIVE ;  /* 0x00000000000079c5 */ /* 0x000fde0000000000 */
[----:B------:R-:W-:Y:S03]  /*1c80*/  HGMMA.64x192x16.F32.BF16 R24, gdesc[UR4], R24, gsb0 ;  /* 0x02e00000041879f0 */ /* 0x000fe60008001818 */
[----:B------:R-:W-:Y:S02]  /*1c90*/  WARPGROUP.DEPBAR.LE gsb0, 0x0 ;  /* 0x00008000000079c5 */ /* 0x000fe40000010000 */
[----:B------:R-:W-:Y:S05]  /*1ca0*/  @!P0 BRA `(.L_x_26) ;  /* 0x0000000000048947 */ /* 0x000fea0003800000 */
[----:B------:R-:W-:Y:S01]  /*1cb0*/  BPT.TRAP 0x1 ;  /* 0x000000040000795c */ /* 0x000fe20000300000 */
.L_x_26:
[----:B------:R-:W-:Y:S02]  /*1cc0*/  UISETP.GT.U32.AND UP0, UPT, UR36, 0x1, UPT ;  /* 0x000000012400788c */ /* 0x000fe4000bf04070 */
[----:B------:R-:W-:-:S04]  /*1cd0*/  ULEA UR4, UR9, UR41, 0x3 ;  /* 0x0000002909047291 */ /* 0x000fc8000f8e183f */
[----:B------:R-:W-:Y:S01]  /*1ce0*/  UIADD3 UR4, UR4, 0x80, URZ ;  /* 0x0000008004047890 */ /* 0x000fe2000fffe03f */
[----:B------:R-:W-:-:S03]  /*1cf0*/  PLOP3.LUT P1, PT, PT, PT, UP0, 0x80, 0x0 ;  /* 0x000000000000781c */ /* 0x000fc60003f2f008 */
[----:B------:R-:W-:-:S09]  /*1d00*/  UPRMT UR4, URZ, 0x654, UR4 ;  /* 0x000006543f047896 */ /* 0x000fd20008000004 */
[----:B------:R-:W-:Y:S01]  /*1d10*/  SYNCS.ARRIVE.TRANS64.RED.A1T0 RZ, [UR4], RZ ;  /* 0x000000ffffff79a7 */ /* 0x000fe20008100404 */
[----:B------:R-:W-:Y:S05]  /*1d20*/  @P1 BRA `(.L_x_27) ;  /* 0x0000000000041947 */ /* 0x000fea0003800000 */
[----:B------:R-:W-:Y:S01]  /*1d30*/  BPT.TRAP 0x1 ;  /* 0x000000040000795c */ /* 0x000fe20000300000 */
.L_x_27:
[----:B------:R-:W-:Y:S01]  /*1d40*/  UIADD3 UR8, UR8, 0x1, URZ ;  /* 0x0000000108087890 */ /* 0x000fe2000fffe03f */
[C---:B------:R-:W-:Y:S01]  /*1d50*/  ISETP.GT.AND P1, PT, R0.reuse, 0x1, PT ;  /* 0x000000010000780c */ /* 0x040fe20003f24270 */
[----:B------:R-:W-:Y:S01]  /*1d60*/  UIADD3 UR9, UR9, 0x1, URZ ;  /* 0x0000000109097890 */ /* 0x000fe2000fffe03f */
[----:B------:R-:W-:Y:S01]  /*1d70*/  VIADD R0, R0, 0xffffffff ;  /* 0xffffffff00007836 */ /* 0x000fe20000000000 */
[----:B------:R-:W-:Y:S02]  /*1d80*/  UISETP.NE.AND UP0, UPT, UR8, 0x10, UPT ;  /* 0x000000100800788c */ /* 0x000fe4000bf05270 */
[----:B------:R-:W-:Y:S02]  /*1d90*/  UISETP.NE.AND UP1, UPT, UR9, 0x10, UPT ;  /* 0x000000100900788c */ /* 0x000fe4000bf25270 */
[----:B------:R-:W-:Y:S02]  /*1da0*/  USEL UR4, URZ, 0x1, UP0 ;  /* 0x000000013f047887 */ /* 0x000fe40008000000 */
[----:B------:R-:W-:-:S02]  /*1db0*/  USEL UR8, UR8, URZ, UP0 ;  /* 0x0000003f08087287 */ /* 0x000fc40008000000 */
[----:B------:R-:W-:Y:S02]  /*1dc0*/  USEL UR9, UR9, URZ, UP1 ;  /* 0x0000003f09097287 */ /* 0x000fe40008800000 */
[----:B------:R-:W-:Y:S01]  /*1dd0*/  LOP3.LUT R5, R5, UR4, RZ, 0x3c, !PT ;  /* 0x0000000405057c12 */ /* 0x000fe2000f8e3cff */
[----:B------:R-:W-:Y:S09]  /*1de0*/  @P1 BRA `(.L_x_28) ;  /* 0xfffffffc00541947 */ /* 0x000ff2000383ffff */
.L_x_21:
[----:B01----:R-:W0:Y:S01]  /*1df0*/  LDC R0, c[0x0][0x28c] ;  /* 0x0000a300ff007b82 */ /* 0x003e220000000800 */
[----:B------:R-:W-:-:S04]  /*1e00*/  IMAD.U32 R3, RZ, RZ, UR44 ;  /* 0x0000002cff037e24 */ /* 0x000fc8000f8e00ff */
[----:B------:R1:W-:Y:S01]  /*1e10*/  SYNCS.ARRIVE.TRANS64.A1T0 RZ, [R3+UR49], RZ ;  /* 0x000000ff03ff79a7 */ /* 0x0003e20008100031 */
[----:B0-----:R-:W-:-:S13]  /*1e20*/  ISETP.GE.AND P1, PT, R0, 0x1, PT ;  /* 0x000000010000780c */ /* 0x001fda0003f26270 */
[----:B-1----:R-:W-:Y:S05]  /*1e30*/  @!P1 BRA `(.L_x_29) ;  /* 0x0000000000309947 */ /* 0x002fea0003800000 */
[----:B------:R-:W-:Y:S05]  /*1e40*/  @!P0 BRA `(.L_x_30) ;  /* 0x0000000000048947 */ /* 0x000fea0003800000 */
[----:B------:R-:W-:Y:S01]  /*1e50*/  BPT.TRAP 0x1 ;  /* 0x000000040000795c */ /* 0x000fe20000300000 */
.L_x_30:
[----:B------:R-:W-:Y:S02]  /*1e60*/  UIADD3 UR4, UR43, UR42, URZ ;  /* 0x0000002a2b047290 */ /* 0x000fe4000fffe03f */
[----:B------:R-:W-:Y:S02]  /*1e70*/  UISETP.GT.U32.AND UP0, UPT, UR36, 0x1, UPT ;  /* 0x000000012400788c */ /* 0x000fe4000bf04070 */
[----:B------:R-:W-:-:S04]  /*1e80*/  USHF.L.U32 UR4, UR4, 0x3, URZ ;  /* 0x0000000304047899 */ /* 0x000fc8000800063f */
[----:B------:R-:W-:Y:S01]  /*1e90*/  ULOP3.LUT UR4, UR4, 0x78, URZ, 0xc0, !UPT ;  /* 0x0000007804047892 */ /* 0x000fe2000f8ec03f */
[----:B------:R-:W-:-:S03]  /*1ea0*/  PLOP3.LUT P0, PT, PT, PT, UP0, 0x80, 0x0 ;  /* 0x000000000000781c */ /* 0x000fc60003f0f008 */
[----:B------:R-:W-:-:S04]  /*1eb0*/  UIADD3 UR4, UR41, 0x80, UR4 ;  /* 0x0000008029047890 */ /* 0x000fc8000fffe004 */
[----:B------:R-:W-:-:S09]  /*1ec0*/  UPRMT UR4, URZ, 0x654, UR4 ;  /* 0x000006543f047896 */ /* 0x000fd20008000004 */
[----:B------:R-:W-:Y:S01]  /*1ed0*/  SYNCS.ARRIVE.TRANS64.RED.A1T0 RZ, [UR4], RZ ;  /* 0x000000ffffff79a7 */ /* 0x000fe20008100404 */
[----:B------:R-:W-:Y:S05]  /*1ee0*/  @P0 BRA `(.L_x_29) ;  /* 0x0000000000040947 */ /* 0x000fea0003800000 */
[----:B------:R-:W-:Y:S01]  /*1ef0*/  BPT.TRAP 0x1 ;  /* 0x000000040000795c */ /* 0x000fe20000300000 */
.L_x_29:
[----:B------:R-:W-:Y:S01]  /*1f00*/  MOV R7, UR45 ;  /* 0x0000002d00077c02 */ /* 0x000fe20008000f00 */
[----:B------:R-:W-:Y:S01]  /*1f10*/  UIADD3 UR42, UR40, UR42, URZ ;  /* 0x0000002a282a7290 */ /* 0x000fe2000fffe03f */
[----:B------:R-:W0:Y:S01]  /*1f20*/  LDC R15, c[0x0][0x288] ;  /* 0x0000a200ff0f7b82 */ /* 0x000e220000000800 */
[----:B------:R-:W-:Y:S01]  /*1f30*/  IMAD.SHL.U32 R4, R219, 0x2, RZ ;  /* 0x00000002db047824 */ /* 0x000fe200078e00ff */
[----:B------:R-:W-:Y:S01]  /*1f40*/  SHF.L.U32 R7, R7, 0x1f, RZ ;  /* 0x0000001f07077819 */ /* 0x000fe200000006ff */
[----:B------:R-:W-:Y:S01]  /*1f50*/  USHF.R.U32.HI UR4, URZ, 0x4, UR42 ;  /* 0x000000043f047899 */ /* 0x000fe2000801162a */
[----:B------:R-:W-:Y:S01]  /*1f60*/  SHF.R.S32.HI R3, RZ, 0x1f, R19 ;  /* 0x0000001fff037819 */ /* 0x000fe20000011413 */
[----:B------:R-:W-:Y:S01]  /*1f70*/  UISETP.GT.U32.AND UP0, UPT, UR42, 0xf, UPT ;  /* 0x0000000f2a00788c */ /* 0x000fe2000bf04070 */
[----:B------:R-:W-:Y:S01]  /*1f80*/  SHF.R.S32.HI R5, RZ, 0x1f, R4 ;  /* 0x0000001fff057819 */ /* 0x000fe20000011404 */
[----:B------:R-:W-:Y:S01]  /*1f90*/  ULOP3.LUT UR4, UR4, 0x1, URZ, 0xc0, !UPT ;  /* 0x0000000104047892 */ /* 0x000fe2000f8ec03f */
[----:B------:R-:W1:Y:S01]  /*1fa0*/  SYNCS.PHASECHK.TRANS64.TRYWAIT P0, [R220+UR50+0x10], R7 ;  /* 0x00001007dc0075a7 */ /* 0x000e620008000172 */
[----:B------:R-:W-:-:S02]  /*1fb0*/  UISETP.LT.U32.AND UP0, UPT, UR40, 0x10, UP0 ;  /* 0x000000102800788c */ /* 0x000fc40008701070 */
[----:B------:R-:W-:Y:S02]  /*1fc0*/  UISETP.NE.U32.AND UP1, UPT, UR4, 0x1, UPT ;  /* 0x000000010400788c */ /* 0x000fe4000bf25070 */
[----:B------:R-:W-:Y:S02]  /*1fd0*/  USEL UR5, URZ, 0x1, !UP0 ;  /* 0x000000013f057887 */ /* 0x000fe4000c000000 */
[----:B------:R-:W-:Y:S02]  /*1fe0*/  UISETP.GT.U32.AND UP1, UPT, UR40, 0xf, !UP1 ;  /* 0x0000000f2800788c */ /* 0x000fe4000cf24070 */
[----:B------:R-:W-:Y:S02]  /*1ff0*/  ULOP3.LUT UR42, UR42, 0xf, URZ, 0xc0, !UPT ;  /* 0x0000000f2a2a7892 */ /* 0x000fe4000f8ec03f */
[----:B------:R-:W-:-:S04]  /*2000*/  USEL UR4, URZ, 0x1, !UP1 ;  /* 0x000000013f047887 */ /* 0x000fc8000c800000 */
[----:B------:R-:W-:Y:S01]  /*2010*/  ULOP3.LUT UR48, UR4, UR48, UR5, 0x96, !UPT ;  /* 0x0000003004307292 */ /* 0x000fe2000f8e9605 */
[----:B01----:R-:W-:Y:S11]  /*2020*/  @!P0 BRA `(.L_x_31) ;  /* 0x0000010c00108947 */ /* 0x003ff60003800000 */
.L_x_453:
[----:B------:R-:W-:Y:S01]  /*2030*/  ULDC.64 UR4, c[0x0][0x5d0] ;  /* 0x0001740000047ab9 */ /* 0x000fe20000000a00 */
[----:B------:R-:W-:Y:S02]  /*2040*/  IMAD R8, R2, 0x180, RZ ;  /* 0x0000018002087824 */ /* 0x000fe400078e02ff */
[----:B0-----:R-:W-:Y:S02]  /*2050*/  IMAD R0, R3, UR4, RZ ;  /* 0x0000000403007c24 */ /* 0x001fe4000f8e02ff */
[C---:B------:R-:W-:Y:S01]  /*2060*/  IMAD.WIDE.U32 R6, R19.reuse, UR4, R4 ;  /* 0x0000000413067c25 */ /* 0x040fe2000f8e0004 */
[----:B------:R-:W-:Y:S01]  /*2070*/  SHF.R.S32.HI R9, RZ, 0x1f, R8 ;  /* 0x0000001fff097819 */ /* 0x000fe20000011408 */
[----:B------:R-:W-:Y:S02]  /*2080*/  ULDC UR4, c[0x0][0x284] ;  /* 0x0000a10000047ab9 */ /* 0x000fe40000000800 */
[----:B------:R-:W-:Y:S01]  /*2090*/  IMAD R11, R19, UR5, R0 ;  /* 0x00000005130b7c24 */ /* 0x000fe2000f8e0200 */
[----:B------:R-:W-:Y:S01]  /*20a0*/  IADD3 R10, P0, R8, R6, RZ ;  /* 0x00000006080a7210 */ /* 0x000fe20007f1e0ff */
[----:B------:R-:W-:-:S03]  /*20b0*/  IMAD.SHL.U32 R13, R18, 0x40, RZ ;  /* 0x00000040120d7824 */ /* 0x000fc600078e00ff */
[----:B------:R-:W-:Y:S02]  /*20c0*/  IADD3.X R11, R9, R7, R11, P0, !PT ;  /* 0x00000007090b7210 */ /* 0x000fe400007fe40b */
[----:B------:R-:W-:-:S04]  /*20d0*/  ISETP.GE.AND P0, PT, R13, UR4, PT ;  /* 0x000000040d007c0c */ /* 0x000fc8000bf06270 */
[----:B------:R-:W-:-:S13]  /*20e0*/  ISETP.GE.OR P0, PT, R8, R15, P0 ;  /* 0x0000000f0800720c */ /* 0x000fda0000706670 */
[----:B------:R-:W-:Y:S05]  /*20f0*/  @P0 BRA `(.L_x_32) ;  /* 0x000000ec001c0947 */ /* 0x000fea0003800000 */
[----:B------:R-:W0:Y:S01]  /*2100*/  LDC.64 R6, c[0x0][0x5c8] ;  /* 0x00017200ff067b82 */ /* 0x000e220000000a00 */
[----:B-----5:R-:W-:Y:S01]  /*2110*/  FSETP.NEU.AND P2, PT, R22, RZ, PT ;  /* 0x000000ff1600720b */ /* 0x020fe20003f4d000 */
[----:B------:R-:W-:Y:S01]  /*2120*/  IMAD R15, R219, -0x2, R15 ;  /* 0xfffffffedb0f7824 */ /* 0x000fe200078e020f */
[----:B------:R-:W-:Y:S01]  /*2130*/  BSSY B0, `(.L_x_32) ;  /* 0x0000ec3000007945 */ /* 0x000fe20003800000 */
[----:B------:R-:W-:Y:S02]  /*2140*/  IMAD.IADD R0, R218, 0x1, -R13 ;  /* 0x00000001da007824 */ /* 0x000fe400078e0a0d */
[----:B------:R-:W-:-:S04]  /*2150*/  IMAD.WIDE R12, R18, 0x40, R216 ;  /* 0x00000040120c7825 */ /* 0x000fc800078e02d8 */
[----:B------:R-:W-:-:S05]  /*2160*/  IMAD.IADD R2, R15, 0x1, -R8 ;  /* 0x000000010f027824 */ /* 0x000fca00078e0a08 */
[----:B------:R-:W-:-:S04]  /*2170*/  ISETP.GT.AND P0, PT, R2, RZ, PT ;  /* 0x000000ff0200720c */ /* 0x000fc80003f04270 */
[----:B------:R-:W-:Y:S01]  /*2180*/  ISETP.GT.AND P1, PT, R0, RZ, P0 ;  /* 0x000000ff0000720c */ /* 0x000fe20000724270 */
[-C--:B0-----:R-:W-:Y:S02]  /*2190*/  IMAD R14, R13, R6.reuse, RZ ;  /* 0x000000060d0e7224 */ /* 0x081fe400078e02ff */
[----:B------:R-:W-:-:S04]  /*21a0*/  IMAD.WIDE.U32 R10, R12, R6, R10 ;  /* 0x000000060c0a7225 */ /* 0x000fc800078e000a */
[----:B------:R-:W-:-:S04]  /*21b0*/  IMAD R15, R12, R7, R14 ;  /* 0x000000070c0f7224 */ /* 0x000fc800078e020e */
[----:B------:R-:W-:Y:S01]  /*21c0*/  IMAD.IADD R21, R11, 0x1, R15 ;  /* 0x000000010b157824 */ /* 0x000fe200078e020f */
[----:B------:R-:W-:Y:S06]  /*21d0*/  @!P2 BRA `(.L_x_33) ;  /* 0x0000009c0070a947 */ /* 0x000fec0003800000 */
[----:B------:R-:W0:Y:S01]  /*21e0*/  LDC.64 R14, c[0x0][0x5b8] ;  /* 0x00016e00ff0e7b82 */ /* 0x000e220000000a00 */
[----:B------:R-:W-:Y:S02]  /*21f0*/  ULDC.64 UR4, c[0x0][0x5c0] ;  /* 0x0001700000047ab9 */ /* 0x000fe40000000a00 */
[----:B------:R-:W-:-:S04]  /*2200*/  LEA R224, P2, R10, UR4, 0x1 ;  /* 0x000000040ae07c11 */ /* 0x000fc8000f8408ff */
[----:B------:R-:W-:Y:S01]  /*2210*/  LEA.HI.X R225, R10, UR5, R21, 0x1, P2 ;  /* 0x000000050ae17c11 */ /* 0x000fe200090f0c15 */
[----:B------:R-:W1:Y:S08]  /*2220*/  LDC.64 R220, c[0x0][0x5a8] ;  /* 0x00016a00ffdc7b82 */ /* 0x000e700000000a00 */
[----:B------:R-:W2:Y:S01]  /*2230*/  LDC.64 R20, c[0x0][0x5b0] ;  /* 0x00016c00ff147b82 */ /* 0x000ea20000000a00 */
[----:B0-----:R-:W-:-:S04]  /*2240*/  IMAD R10, R3, R14, RZ ;  /* 0x0000000e030a7224 */ /* 0x001fc800078e02ff */
[C---:B------:R-:W-:Y:S02]  /*2250*/  IMAD R15, R19.reuse, R15, R10 ;  /* 0x0000000f130f7224 */ /* 0x040fe400078e020a */
[----:B------:R-:W-:-:S03]  /*2260*/  IMAD.WIDE.U32 R10, R19, R14, R4 ;  /* 0x0000000e130a7225 */ /* 0x000fc600078e0004 */
[----:B------:R-:W-:-:S04]  /*2270*/  IADD3 R226, P2, R8, R10, RZ ;  /* 0x0000000a08e27210 */ /* 0x000fc80007f5e0ff */
[----:B------:R-:W-:Y:S01]  /*2280*/  IADD3.X R227, R9, R11, R15, P2, !PT ;  /* 0x0000000b09e37210 */ /* 0x000fe200017fe40f */
[----:B--2---:R-:W-:-:S04]  /*2290*/  IMAD R3, R13, R20, RZ ;  /* 0x000000140d037224 */ /* 0x004fc800078e02ff */
[C---:B------:R-:W-:Y:S02]  /*22a0*/  IMAD R3, R12.reuse, R21, R3 ;  /* 0x000000150c037224 */ /* 0x040fe400078e0203 */
[----:B------:R-:W-:-:S05]  /*22b0*/  IMAD.WIDE.U32 R10, R12, R20, R226 ;  /* 0x000000140c0a7225 */ /* 0x000fca00078e00e2 */
[----:B------:R-:W-:Y:S02]  /*22c0*/  IADD3 R11, R11, R3, RZ ;  /* 0x000000030b0b7210 */ /* 0x000fe40007ffe0ff */
[----:B-1----:R-:W-:-:S04]  /*22d0*/  LEA R228, P2, R10, R220, 0x1 ;  /* 0x000000dc0ae47211 */ /* 0x002fc800078408ff */
[----:B------:R-:W-:-:S05]  /*22e0*/  LEA.HI.X R229, R10, R221, R11, 0x1, P2 ;  /* 0x000000dd0ae57211 */ /* 0x000fca00010f0c0b */
[----:B------:R-:W2:Y:S01]  /*22f0*/  @P1 LDG.E.LTC128B.U16 R18, desc[UR54][R228.64] ;  /* 0x00000036e4121981 */ /* 0x000ea2000c1e1520 */
[----:B------:R-:W-:Y:S01]  /*2300*/  BSSY B1, `(.L_x_34) ;  /* 0x0000012000017945 */ /* 0x000fe20003800000 */
[----:B--2---:R-:W-:-:S04]  /*2310*/  IMAD.U32 R11, R18, 0x10000, RZ ;  /* 0x00010000120b7824 */ /* 0x004fc800078e00ff */
[----:B------:R-:W-:-:S04]  /*2320*/  FMUL R11, R11, R22 ;  /* 0x000000160b0b7220 */ /* 0x000fc80000400000 */
[----:B------:R-:W-:-:S05]  /*2330*/  FFMA R11, R120, R23, R11 ;  /* 0x00000017780b7223 */ /* 0x000fca000000000b */
[----:B------:R-:W-:-:S04]  /*2340*/  F2FP.BF16.F32.PACK_AB R11, RZ, R11 ;  /* 0x0000000bff0b723e */ /* 0x000fc800000010ff */
[----:B------:R-:W-:Y:S01]  /*2350*/  PRMT R120, R11, 0x7610, R120 ;  /* 0x000076100b787816 */ /* 0x000fe20000000078 */
[----:B------:R-:W-:-:S04]  /*2360*/  IMAD.WIDE.U32 R10, R12, R20, R8 ;  /* 0x000000140c0a7225 */ /* 0x000fc800078e0008 */
[----:B------:R0:W-:Y:S01]  /*2370*/  @P1 STG.E.U16 desc[UR54][R224.64], R120 ;  /* 0x00000078e0001986 */ /* 0x0001e2000c101536 */
[----:B------:R-:W-:-:S04]  /*2380*/  IADD3 R222, P1, R4, R10, RZ ;  /* 0x0000000a04de7210 */ /* 0x000fc80007f3e0ff */
[----:B------:R-:W-:-:S03]  /*2390*/  IADD3.X R223, R5, R3, R11, P1, !PT ;  /* 0x0000000305df7210 */ /* 0x000fc60000ffe40b */
[----:B------:R-:W-:-:S04]  /*23a0*/  IMAD.WIDE.U32 R222, R19, R14, R222 ;  /* 0x0000000e13de7225 */ /* 0x000fc800078e00de */
[----:B------:R-:W-:Y:S01]  /*23b0*/  IMAD.IADD R11, R15, 0x1, R223 ;  /* 0x000000010f0b7824 */ /* 0x000fe200078e02df */
[----:B------:R-:W-:-:S04]  /*23c0*/  LEA R10, P1, R222, R220, 0x1 ;  /* 0x000000dcde0a7211 */ /* 0x000fc800078208ff */
[----:B------:R-:W-:Y:S02]  /*23d0*/  LEA.HI.X R11, R222, R221, R11, 0x1, P1 ;  /* 0x000000ddde0b7211 */ /* 0x000fe400008f0c0b */
[----:B------:R-:W-:-:S04]  /*23e0*/  ISETP.GT.AND P1, PT, R2, 0x1, PT ;  /* 0x000000010200780c */ /* 0x000fc80003f24270 */
[----:B------:R-:W-:-:S13]  /*23f0*/  ISETP.GT.AND P2, PT, R0, RZ, P1 ;  /* 0x000000ff0000720c */ /* 0x000fda0000f44270 */
[----:B0-----:R-:W-:Y:S05]  /*2400*/  @!P2 BRA `(.L_x_35) ;  /* 0x000000000004a947 */ /* 0x001fea0003800000 */
[----:B------:R0:W5:Y:S02]  /*2410*/  LDG.E.LTC128B.U16 R18, desc[UR54][R10.64+0x2] ;  /* 0x000002360a127981 */ /* 0x000164000c1e1520 */
.L_x_35:
[----:B------:R-:W-:Y:S05]  /*2420*/  BSYNC B1 ;  /* 0x0000000000017941 */ /* 0x000fea0003800000 */
.L_x_34:
[----:B-----5:R-:W-:Y:S01]  /*2430*/  IMAD.U32 R13, R18, 0x10000, RZ ;  /* 0x00010000120d7824 */ /* 0x020fe200078e00ff */
[----:B------:R-:W-:Y:S01]  /*2440*/  ISETP.GT.AND P0, PT, R0, 0x8, P0 ;  /* 0x000000080000780c */ /* 0x000fe20000704270 */
[----:B------:R-:W-:Y:S02]  /*2450*/  @P2 IMAD.MOV.U32 R222, RZ, RZ, R224 ;  /* 0x000000ffffde2224 */ /* 0x000fe400078e00e0 */
[----:B------:R-:W-:Y:S01]  /*2460*/  FMUL R120, R13, R22 ;  /* 0x000000160d787220 */ /* 0x000fe20000400000 */
[----:B------:R-:W-:-:S03]  /*2470*/  @P2 IMAD.MOV.U32 R223, RZ, RZ, R225 ;  /* 0x000000ffffdf2224 */ /* 0x000fc600078e00e1 */
[----:B------:R-:W-:Y:S01]  /*2480*/  FFMA R120, R121, R23, R120 ;  /* 0x0000001779787223 */ /* 0x000fe20000000078 */
[----:B------:R-:W-:-:S04]  /*2490*/  SHF.L.U64.HI R121, R20, 0x3, R21 ;  /* 0x0000000314797819 */ /* 0x000fc80000010215 */
[----:B------:R-:W-:-:S04]  /*24a0*/  F2FP.BF16.F32.PACK_AB R120, RZ, R120 ;  /* 0x00000078ff78723e */ /* 0x000fc800000010ff */
[----:B------:R-:W-:Y:S02]  /*24b0*/  PRMT R13, R120, 0x7610, R13 ;  /* 0x00007610780d7816 */ /* 0x000fe4000000000d */
[----:B------:R-:W-:-:S03]  /*24c0*/  SHF.L.U32 R120, R20, 0x3, RZ ;  /* 0x0000000314787819 */ /* 0x000fc600000006ff */
[----:B------:R1:W-:Y:S02]  /*24d0*/  @P2 STG.E.U16 desc[UR54][R222.64+0x2], R13 ;  /* 0x0000020dde002986 */ /* 0x0003e4000c101536 */
[----:B------:R-:W-:-:S04]  /*24e0*/  IMAD.WIDE.U32 R120, R12, R20, R120 ;  /* 0x000000140c787225 */ /* 0x000fc800078e0078 */
[----:B------:R-:W-:Y:S01]  /*24f0*/  IMAD.IADD R21, R3, 0x1, R121 ;  /* 0x0000000103157824 */ /* 0x000fe200078e0279 */
[----:B------:R-:W-:-:S05]  /*2500*/  IADD3 R3, P2, R226, R120, RZ ;  /* 0x00000078e2037210 */ /* 0x000fca0007f5e0ff */
[----:B------:R-:W-:Y:S01]  /*2510*/  IMAD.X R226, R21, 0x1, R227, P2 ;  /* 0x0000000115e27824 */ /* 0x000fe200010e06e3 */
[----:B------:R-:W-:-:S04]  /*2520*/  LEA R12, P2, R3, R220, 0x1 ;  /* 0x000000dc030c7211 */ /* 0x000fc800078408ff */
[----:B-1----:R-:W-:-:S05]  /*2530*/  LEA.HI.X R13, R3, R221, R226, 0x1, P2 ;  /* 0x000000dd030d7211 */ /* 0x002fca00010f0ce2 */
[----:B------:R-:W2:Y:S01]  /*2540*/  @P0 LDG.E.LTC128B.U16 R18, desc[UR54][R12.64] ;  /* 0x000000360c120981 */ /* 0x000ea2000c1e1520 */
[----:B------:R-:W-:Y:S01]  /*2550*/  IADD3 R4, P2, P3, R4, R120, R8 ;  /* 0x0000007804047210 */ /* 0x000fe20007b5e008 */
[----:B------:R-:W-:Y:S01]  /*2560*/  BSSY B1, `(.L_x_36) ;  /* 0x0000011000017945 */ /* 0x000fe20003800000 */
[----:B------:R-:W-:Y:S02]  /*2570*/  SHF.L.U64.HI R7, R6, 0x4, R7 ;  /* 0x0000000406077819 */ /* 0x000fe40000010207 */
[----:B------:R-:W-:Y:S02]  /*2580*/  IADD3.X R5, R5, R21, R9, P2, P3 ;  /* 0x0000001505057210 */ /* 0x000fe400017e6409 */
[----:B------:R-:W-:Y:S01]  /*2590*/  ISETP.GT.AND P1, PT, R0, 0x8, P1 ;  /* 0x000000080000780c */ /* 0x000fe20000f24270 */
[----:B------:R-:W-:-:S04]  /*25a0*/  IMAD.WIDE.U32 R4, R19, R14, R4 ;  /* 0x0000000e13047225 */ /* 0x000fc800078e0004 */
[----:B------:R-:W-:Y:S01]  /*25b0*/  IMAD.IADD R15, R15, 0x1, R5 ;  /* 0x000000010f0f7824 */ /* 0x000fe200078e0205 */
[----:B------:R-:W-:-:S04]  /*25c0*/  LEA R220, P2, R4, R220, 0x1 ;  /* 0x000000dc04dc7211 */ /* 0x000fc800078408ff */
[----:B------:R-:W-:Y:S02]  /*25d0*/  LEA.HI.X R221, R4, R221, R15, 0x1, P2 ;  /* 0x000000dd04dd7211 */ /* 0x000fe400010f0c0f */
[----:B------:R-:W-:-:S05]  /*25e0*/  LEA R6, P2, R6, R224, 0x4 ;  /* 0x000000e006067211 */ /* 0x000fca00078420ff */
[----:B------:R-:W-:Y:S02]  /*25f0*/  IMAD.X R7, R7, 0x1, R225, P2 ;  /* 0x0000000107077824 */ /* 0x000fe400010e06e1 */
[----:B--2---:R-:W-:-:S04]  /*2600*/  IMAD.U32 R3, R18, 0x10000, RZ ;  /* 0x0001000012037824 */ /* 0x004fc800078e00ff */
[----:B------:R-:W-:-:S04]  /*2610*/  FMUL R3, R3, R22 ;  /* 0x0000001603037220 */ /* 0x000fc80000400000 */
[----:B------:R-:W-:-:S05]  /*2620*/  FFMA R3, R122, R23, R3 ;  /* 0x000000177a037223 */ /* 0x000fca0000000003 */
[----:B------:R-:W-:-:S05]  /*2630*/  F2FP.BF16.F32.PACK_AB R3, RZ, R3 ;  /* 0x00000003ff03723e */ /* 0x000fca00000010ff */
[----:B------:R1:W-:Y:S01]  /*2640*/  @P0 STG.E.U16 desc[UR54][R6.64], R3 ;  /* 0x0000000306000986 */ /* 0x0003e2000c101536 */
[----:B------:R-:W-:Y:S05]  /*2650*/  @!P1 BRA `(.L_x_37) ;  /* 0x0000000000049947 */ /* 0x000fea0003800000 */
[----:B------:R2:W5:Y:S02]  /*2660*/  LDG.E.LTC128B.U16 R18, desc[UR54][R220.64+0x2] ;  /* 0x00000236dc127981 */ /* 0x000564000c1e1520 */
.L_x_37:
[----:B------:R-:W-:Y:S05]  /*2670*/  BSYNC B1 ;  /* 0x0000000000017941 */ /* 0x000fea0003800000 */
.L_x_36:
[----:B-1---5:R-:W-:Y:S01]  /*2680*/  SHF.L.U32 R3, R18, 0x10, RZ ;  /* 0x0000001012037819 */ /* 0x022fe200000006ff */
[----:B------:R-:W-:Y:S01]  /*2690*/  @P1 IMAD.MOV.U32 R5, RZ, RZ, R7 ;  /* 0x000000ffff051224 */ /* 0x000fe200078e0007 */
[----:B------:R-:W-:Y:S01]  /*26a0*/  ISETP.GT.AND P0, PT, R2, 0x8, PT ;  /* 0x000000080200780c */ /* 0x000fe20003f04270 */
[----:B------:R-:W-:Y:S02]  /*26b0*/  BSSY B1, `(.L_x_38) ;  /* 0x000000a000017945 */ /* 0x000fe40003800000 */
[----:B------:R-:W-:Y:S01]  /*26c0*/  FMUL R4, R3, R22 ;  /* 0x0000001603047220 */ /* 0x000fe20000400000 */
[----:B------:R-:W-:-:S03]  /*26d0*/  ISETP.GT.AND P2, PT, R0, RZ, P0 ;  /* 0x000000ff0000720c */ /* 0x000fc60000744270 */
[----:B------:R-:W-:-:S05]  /*26e0*/  FFMA R4, R123, R23, R4 ;  /* 0x000000177b047223 */ /* 0x000fca0000000004 */
[----:B------:R-:W-:-:S04]  /*26f0*/  F2FP.BF16.F32.PACK_AB R4, RZ, R4 ;  /* 0x00000004ff04723e */ /* 0x000fc800000010ff */
[----:B------:R-:W-:Y:S01]  /*2700*/  PRMT R3, R4, 0x7610, R3 ;  /* 0x0000761004037816 */ /* 0x000fe20000000003 */
[----:B------:R-:W-:-:S05]  /*2710*/  @P1 IMAD.MOV.U32 R4, RZ, RZ, R6 ;  /* 0x000000ffff041224 */ /* 0x000fca00078e0006 */
[----:B------:R1:W-:Y:S01]  /*2720*/  @P1 STG.E.U16 desc[UR54][R4.64+0x2], R3 ;  /* 0x0000020304001986 */ /* 0x0003e2000c101536 */
[----:B------:R-:W-:Y:S05]  /*2730*/  @!P2 BRA `(.L_x_39) ;  /* 0x000000000004a947 */ /* 0x000fea0003800000 */
[----:B------:R3:W5:Y:S02]  /*2740*/  LDG.E.LTC128B.U16 R18, desc[UR54][R10.64+0x10] ;  /* 0x000010360a127981 */ /* 0x000764000c1e1520 */
.L_x_39:
[----:B------:R-:W-:Y:S05]  /*2750*/  BSYNC B1 ;  /* 0x0000000000017941 */ /* 0x000fea0003800000 */
.L_x_38:
[----:B-1---5:R-:W-:Y:S01]  /*2760*/  IMAD.U32 R3, R18, 0x10000, RZ ;  /* 0x0001000012037824 */ /* 0x022fe200078e00ff */
[----:B------:R-:W-:Y:S01]  /*2770*/  ISETP.GT.AND P1, PT, R2, 0x9, PT ;  /* 0x000000090200780c */ /* 0x000fe20003f24270 */
[----:B------:R-:W-:Y:S01]  /*2780*/  @P2 IMAD.MOV.U32 R4, RZ, RZ, R224 ;  /* 0x000000ffff042224 */ /* 0x000fe200078e00e0 */
[----:B------:R-:W-:Y:S01]  /*2790*/  BSSY B1, `(.L_x_40) ;  /* 0x0000009000017945 */ /* 0x000fe20003800000 */
[----:B------:R-:W-:Y:S01]  /*27a0*/  FMUL R3, R3, R22 ;  /* 0x0000001603037220 */ /* 0x000fe20000400000 */
[----:B------:R-:W-:Y:S01]  /*27b0*/  @P2 IMAD.MOV.U32 R5, RZ, RZ, R225 ;  /* 0x000000ffff052224 */ /* 0x000fe200078e00e1 */
[----:B------:R-:W-:Y:S02]  /*27c0*/  ISETP.GT.AND P3, PT, R0, RZ, P1 ;  /* 0x000000ff0000720c */ /* 0x000fe40000f64270 */
[----:B------:R-:W-:-:S05]  /*27d0*/  FFMA R3, R124, R23, R3 ;  /* 0x000000177c037223 */ /* 0x000fca0000000003 */
[----:B------:R-:W-:-:S05]  /*27e0*/  F2FP.BF16.F32.PACK_AB R3, RZ, R3 ;  /* 0x00000003ff03723e */ /* 0x000fca00000010ff */
[----:B------:R1:W-:Y:S01]  /*27f0*/  @P2 STG.E.U16 desc[UR54][R4.64+0x10], R3 ;  /* 0x0000100304002986 */ /* 0x0003e2000c101536 */
[----:B------:R-:W-:Y:S05]  /*2800*/  @!P3 BRA `(.L_x_41) ;  /* 0x000000000004b947 */ /* 0x000fea0003800000 */
[----:B------:R4:W5:Y:S02]  /*2810*/  LDG.E.LTC128B.U16 R18, desc[UR54][R10.64+0x12] ;  /* 0x000012360a127981 */ /* 0x000964000c1e1520 */
.L_x_41:
[----:B------:R-:W-:Y:S05]  /*2820*/  BSYNC B1 ;  /* 0x0000000000017941 */ /* 0x000fea0003800000 */
.L_x_40:
[----:B-1---5:R-:W-:Y:S01]  /*2830*/  SHF.L.U32 R3, R18, 0x10, RZ ;  /* 0x0000001012037819 */ /* 0x022fe200000006ff */
[----:B------:R-:W-:Y:S01]  /*2840*/  @P3 IMAD.MOV.U32 R5, RZ, RZ, R225 ;  /* 0x000000ffff053224 */ /* 0x000fe200078e00e1 */
[----:B------:R-:W-:Y:S01]  /*2850*/  ISETP.GT.AND P0, PT, R0, 0x8, P0 ;  /* 0x000000080000780c */ /* 0x000fe20000704270 */
[----:B------:R-:W-:Y:S02]  /*2860*/  BSSY B1, `(.L_x_42) ;  /* 0x0000009000017945 */ /* 0x000fe40003800000 */
[----:B------:R-:W-:-:S04]  /*2870*/  FMUL R4, R3, R22 ;  /* 0x0000001603047220 */ /* 0x000fc80000400000 */
[----:B------:R-:W-:-:S05]  /*2880*/  FFMA R4, R125, R23, R4 ;  /* 0x000000177d047223 */ /* 0x000fca0000000004 */
[----:B------:R-:W-:-:S04]  /*2890*/  F2FP.BF16.F32.PACK_AB R4, RZ, R4 ;  /* 0x00000004ff04723e */ /* 0x000fc800000010ff */
[----:B------:R-:W-:Y:S01]  /*28a0*/  PRMT R3, R4, 0x7610, R3 ;  /* 0x0000761004037816 */ /* 0x000fe20000000003 */
[----:B------:R-:W-:-:S05]  /*28b0*/  @P3 IMAD.MOV.U32 R4, RZ, RZ, R224 ;  /* 0x000000ffff043224 */ /* 0x000fca00078e00e0 */
[----:B------:R1:W-:Y:S01]  /*28c0*/  @P3 STG.E.U16 desc[UR54][R4.64+0x12], R3 ;  /* 0x0000120304003986 */ /* 0x0003e2000c101536 */
[----:B------:R-:W-:Y:S05]  /*28d0*/  @!P0 BRA `(.L_x_43) ;  /* 0x0000000000048947 */ /* 0x000fea0003800000 */
[----:B------:R0:W5:Y:S02]  /*28e0*/  LDG.E.LTC128B.U16 R18, desc[UR54][R220.64+0x10] ;  /* 0x00001036dc127981 */ /* 0x000164000c1e1520 */
.L_x_43:
[----:B------:R-:W-:Y:S05]  /*28f0*/  BSYNC B1 ;  /* 0x0000000000017941 */ /* 0x000fea0003800000 */
.L_x_42:
[----:B-1---5:R-:W-:Y:S01]  /*2900*/  IMAD.U32 R3, R18, 0x10000, RZ ;  /* 0x0001000012037824 */ /* 0x022fe200078e00ff */
[----:B------:R-:W-:Y:S01]  /*2910*/  ISETP.GT.AND P1, PT, R0, 0x8, P1 ;  /* 0x000000080000780c */ /* 0x000fe20000f24270 */
[----:B------:R-:W-:Y:S01]  /*2920*/  @P0 IMAD.MOV.U32 R4, RZ, RZ, R6 ;  /* 0x000000ffff040224 */ /* 0x000fe200078e0006 */
[----:B------:R-:W-:Y:S01]  /*2930*/  BSSY B1, `(.L_x_44) ;  /* 0x0000008000017945 */ /* 0x000fe20003800000 */
[----:B------:R-:W-:Y:S01]  /*2940*/  FMUL R3, R3, R22 ;  /* 0x0000001603037220 */ /* 0x000fe20000400000 */
[----:B------:R-:W-:-:S03]  /*2950*/  @P0 IMAD.MOV.U32 R5, RZ, RZ, R7 ;  /* 0x000000ffff050224 */ /* 0x000fc600078e0007 */
[----:B------:R-:W-:-:S05]  /*2960*/  FFMA R3, R126, R23, R3 ;  /* 0x000000177e037223 */ /* 0x000fca0000000003 */
[----:B------:R-:W-:-:S05]  /*2970*/  F2FP.BF16.F32.PACK_AB R3, RZ, R3 ;  /* 0x00000003ff03723e */ /* 0x000fca00000010ff */
[----:B------:R1:W-:Y:S01]  /*2980*/  @P0 STG.E.U16 desc[UR54][R4.64+0x10], R3 ;  /* 0x0000100304000986 */ /* 0x0003e2000c101536 */
[----:B------:R-:W-:Y:S05]  /*2990*/  @!P1 BRA `(.L_x_45) ;  /* 0x0000000000049947 */ /* 0x000fea0003800000 */
[----:B------:R0:W5:Y:S02]  /*29a0*/  LDG.E.LTC128B.U16 R18, desc[UR54][R220.64+0x12] ;  /* 0x00001236dc127981 */ /* 0x000164000c1e1520 */
.L_x_45:
[----:B------:R-:W-:Y:S05]  /*29b0*/  BSYNC B1 ;  /* 0x0000000000017941 */ /* 0x000fea0003800000 */
.L_x_44:
        /* <DEDUP_REMOVED lines=13> */
.L_x_47:
[----:B------:R-:W-:Y:S05]  /*2a90*/  BSYNC B1 ;  /* 0x0000000000017941 */ /* 0x000fea0003800000 */
.L_x_46:
        /* <DEDUP_REMOVED lines=12> */
.L_x_49:
[----:B------:R-:W-:Y:S05]  /*2b60*/  BSYNC B1 ;  /* 0x0000000000017941 */ /* 0x000fea0003800000 */
.L_x_48:
        /* <DEDUP_REMOVED lines=12> */
.L_x_51:
[----:B------:R-:W-:Y:S05]  /*2c30*/  BSYNC B1 ;  /* 0x0000000000017941 */ /* 0x000fea0003800000 */
.L_x_50:
        /* <DEDUP_REMOVED lines=11> */
.L_x_53:
[----:B------:R-:W-:Y:S05]  /*2cf0*/  BSYNC B1 ;  /* 0x0000000000017941 */ /* 0x000fea0003800000 */
.L_x_52:
        /* <DEDUP_REMOVED lines=13> */
.L_x_55:
[----:B------:R-:W-:Y:S05]  /*2dd0*/  BSYNC B1 ;  /* 0x0000000000017941 */ /* 0x000fea0003800000 */
.L_x_54:
        /* <DEDUP_REMOVED lines=12> */
.L_x_57:
[----:B------:R-:W-:Y:S05]  /*2ea0*/  BSYNC B1 ;  /* 0x0000000000017941 */ /* 0x000fea0003800000 */
.L_x_56:
        /* <DEDUP_REMOVED lines=12> */
.L_x_59:
[----:B------:R-:W-:Y:S05]  /*2f70*/  BSYNC B1 ;  /* 0x0000000000017941 */ /* 0x000fea0003800000 */
.L_x_58:
        /* <DEDUP_REMOVED lines=11> */
.L_x_61:
[----:B------:R-:W-:Y:S05]  /*3030*/  BSYNC B1 ;  /* 0x0000000000017941 */ /* 0x000fea0003800000 */
.L_x_60:
        /* <DEDUP_REMOVED lines=13> */
.L_x_63:
[----:B------:R-:W-:Y:S05]  /*3110*/  BSYNC B1 ;  /* 0x0000000000017941 */ /* 0x000fea0003800000 */
.L_x_62:
        /* <DEDUP_REMOVED lines=12> */
.L_x_65:
[----:B------:R-:W-:Y:S05]  /*31e0*/  BSYNC B1 ;  /* 0x0000000000017941 */ /* 0x000fea0003800000 */
.L_x_64:
        /* <DEDUP_REMOVED lines=12> */
.L_x_67:
[----:B------:R-:W-:Y:S05]  /*32b0*/  BSYNC B1 ;  /* 0x0000000000017941 */ /* 0x000fea0003800000 */
.L_x_66:
        /* <DEDUP_REMOVED lines=11> */
.L_x_69:
[----:B------:R-:W-:Y:S05]  /*3370*/  BSYNC B1 ;  /* 0x0000000000017941 */ /* 0x000fea0003800000 */
.L_x_68:
        /* <DEDUP_REMOVED lines=13> */
.L_x_71:
[----:B------:R-:W-:Y:S05]  /*3450*/  BSYNC B1 ;  /* 0x0000000000017941 */ /* 0x000fea0003800000 */
.L_x_70:
        /* <DEDUP_REMOVED lines=12> */
.L_x_73:
[----:B------:R-:W-:Y:S05]  /*3520*/  BSYNC B1 ;  /* 0x0000000000017941 */ /* 0x000fea0003800000 */
.L_x_72:
        /* <DEDUP_REMOVED lines=12> */
.L_x_75:
[----:B------:R-:W-:Y:S05]  /*35f0*/  BSYNC B1 ;  /* 0x0000000000017941 */ /* 0x000fea0003800000 */
.L_x_74:
        /* <DEDUP_REMOVED lines=11> */
.L_x_77:
[----:B------:R-:W-:Y:S05]  /*36b0*/  BSYNC B1 ;  /* 0x0000000000017941 */ /* 0x000fea0003800000 */
.L_x_76:
        /* <DEDUP_REMOVED lines=13> */
.L_x_79:
[----:B------:R-:W-:Y:S05]  /*3790*/  BSYNC B1 ;  /* 0x0000000000017941 */ /* 0x000fea0003800000 */
.L_x_78:
        /* <DEDUP_REMOVED lines=12> */
.L_x_81:
[----:B------:R-:W-:Y:S05]  /*3860*/  BSYNC B1 ;  /* 0x0000000000017941 */ /* 0x000fea0003800000 */
.L_x_80:
        /* <DEDUP_REMOVED lines=12> */
.L_x_83:
[----:B------:R-:W-:Y:S05]  /*3930*/  BSYNC B1 ;  /* 0x0000000000017941 */ /* 0x000fea0003800000 */
.L_x_82:
        /* <DEDUP_REMOVED lines=11> */
.L_x_85:
[----:B------:R-:W-:Y:S05]  /*39f0*/  BSYNC B1 ;  /* 0x0000000000017941 */ /* 0x000fea0003800000 */
.L_x_84:
        /* <DEDUP_REMOVED lines=13> */
.L_x_87:
[----:B------:R-:W-:Y:S05]  /*3ad0*/  BSYNC B1 ;  /* 0x0000000000017941 */ /* 0x000fea0003800000 */
.L_x_86:
        /* <DEDUP_REMOVED lines=12> */
.L_x_89:
[----:B------:R-:W-:Y:S05]  /*3ba0*/  BSYNC B1 ;  /* 0x0000000000017941 */ /* 0x000fea0003800000 */
.L_x_88:
        /* <DEDUP_REMOVED lines=12> */
.L_x_91:
[----:B------:R-:W-:Y:S05]  /*3c70*/  BSYNC B1 ;  /* 0x0000000000017941 */ /* 0x000fea0003800000 */
.L_x_90:
        /* <DEDUP_REMOVED lines=11> */
.L_x_93:
[----:B------:R-:W-:Y:S05]  /*3d30*/  BSYNC B1 ;  /* 0x0000000000017941 */ /* 0x000fea0003800000 */
.L_x_92:
        /* <DEDUP_REMOVED lines=13> */
.L_x_95:
[----:B------:R-:W-:Y:S05]  /*3e10*/  BSYNC B1 ;  /* 0x0000000000017941 */ /* 0x000fea0003800000 */
.L_x_94:
        /* <DEDUP_REMOVED lines=12> */
.L_x_97:
[----:B------:R-:W-:Y:S05]  /*3ee0*/  BSYNC B1 ;  /* 0x0000000000017941 */ /* 0x000fea0003800000 */
.L_x_96:
        /* <DEDUP_REMOVED lines=12> */
.L_x_99:
[----:B------:R-:W-:Y:S05]  /*3fb0*/  BSYNC B1 ;  /* 0x0000000000017941 */ /* 0x000fea0003800000 */
.L_x_98:
        /* <DEDUP_REMOVED lines=11> */
.L_x_101:
[----:B------:R-:W-:Y:S05]  /*4070*/  BSYNC B1 ;  /* 0x0000000000017941 */ /* 0x000fea0003800000 */
.L_x_100:
        /* <DEDUP_REMOVED lines=13> */
.L_x_103:
[----:B------:R-:W-:Y:S05]  /*4150*/  BSYNC B1 ;  /* 0x0000000000017941 */ /* 0x000fea0003800000 */
.L_x_102:
        /* <DEDUP_REMOVED lines=12> */
.L_x_105:
[----:B------:R-:W-:Y:S05]  /*4220*/  BSYNC B1 ;  /* 0x0000000000017941 */ /* 0x000fea0003800000 */
.L_x_104:
        /* <DEDUP_REMOVED lines=12> */
.L_x_107:
[----:B------:R-:W-:Y:S05]  /*42f0*/  BSYNC B1 ;  /* 0x0000000000017941 */ /* 0x000fea0003800000 */
.L_x_106:
        /* <DEDUP_REMOVED lines=11> */
.L_x_109:
[----:B------:R-:W-:Y:S05]  /*43b0*/  BSYNC B1 ;  /* 0x0000000000017941 */ /* 0x000fea0003800000 */
.L_x_108:
        /* <DEDUP_REMOVED lines=13> */
.L_x_111:
[----:B------:R-:W-:Y:S05]  /*4490*/  BSYNC B1 ;  /* 0x0000000000017941 */ /* 0x000fea0003800000 */
.L_x_110:
        /* <DEDUP_REMOVED lines=12> */
.L_x_113:
[----:B------:R-:W-:Y:S05]  /*4560*/  BSYNC B1 ;  /* 0x0000000000017941 */ /* 0x000fea0003800000 */
.L_x_112:
        /* <DEDUP_REMOVED lines=12> */
.L_x_115:
[----:B------:R-:W-:Y:S05]  /*4630*/  BSYNC B1 ;  /* 0x0000000000017941 */ /* 0x000fea0003800000 */
.L_x_114:
        /* <DEDUP_REMOVED lines=11> */
.L_x_117:
[----:B------:R-:W-:Y:S05]  /*46f0*/  BSYNC B1 ;  /* 0x0000000000017941 */ /* 0x000fea0003800000 */
.L_x_116:
        /* <DEDUP_REMOVED lines=13> */
.L_x_119:
[----:B------:R-:W-:Y:S05]  /*47d0*/  BSYNC B1 ;  /* 0x0000000000017941 */ /* 0x000fea0003800000 */
.L_x_118:
        /* <DEDUP_REMOVED lines=12> */
.L_x_121:
[----:B------:R-:W-:Y:S05]  /*48a0*/  BSYNC B1 ;  /* 0x0000000000017941 */ /* 0x000fea0003800000 */
.L_x_120:
        /* <DEDUP_REMOVED lines=12> */
.L_x_123:
[----:B------:R-:W-:Y:S05]  /*4970*/  BSYNC B1 ;  /* 0x0000000000017941 */ /* 0x000fea0003800000 */
.L_x_122:
        /* <DEDUP_REMOVED lines=11> */
.L_x_125:
[----:B------:R-:W-:Y:S05]  /*4a30*/  BSYNC B1 ;  /* 0x0000000000017941 */ /* 0x000fea0003800000 */
.L_x_124:
        /* <DEDUP_REMOVED lines=13> */
.L_x_127:
[----:B------:R-:W-:Y:S05]  /*4b10*/  BSYNC B1 ;  /* 0x0000000000017941 */ /* 0x000fea0003800000 */
.L_x_126:
        /* <DEDUP_REMOVED lines=12> */
.L_x_129:
[----:B------:R-:W-:Y:S05]  /*4be0*/  BSYNC B1 ;  /* 0x0000000000017941 */ /* 0x000fea0003800000 */
.L_x_128:
        /* <DEDUP_REMOVED lines=12> */
.L_x_131:
[----:B------:R-:W-:Y:S05]  /*4cb0*/  BSYNC B1 ;  /* 0x0000000000017941 */ /* 0x000fea0003800000 */
.L_x_130:
        /* <DEDUP_REMOVED lines=11> */
.L_x_133:
[----:B------:R-:W-:Y:S05]  /*4d70*/  BSYNC B1 ;  /* 0x0000000000017941 */ /* 0x000fea0003800000 */
.L_x_132:
        /* <DEDUP_REMOVED lines=13> */
.L_x_135:
[----:B------:R-:W-:Y:S05]  /*4e50*/  BSYNC B1 ;  /* 0x0000000000017941 */ /* 0x000fea0003800000 */
.L_x_134:
        /* <DEDUP_REMOVED lines=12> */
.L_x_137:
[----:B------:R-:W-:Y:S05]  /*4f20*/  BSYNC B1 ;  /* 0x0000000000017941 */ /* 0x000fea0003800000 */
.L_x_136:
        /* <DEDUP_REMOVED lines=12> */
.L_x_139:
[----:B------:R-:W-:Y:S05]  /*4ff0*/  BSYNC B1 ;  /* 0x0000000000017941 */ /* 0x000fea0003800000 */
.L_x_138:
        /* <DEDUP_REMOVED lines=11> */
.L_x_141:
[----:B------:R-:W-:Y:S05]  /*50b0*/  BSYNC B1 ;  /* 0x0000000000017941 */ /* 0x000fea0003800000 */
.L_x_140:
        /* <DEDUP_REMOVED lines=13> */
.L_x_143:
[----:B------:R-:W-:Y:S05]  /*5190*/  BSYNC B1 ;  /* 0x0000000000017941 */ /* 0x000fea0003800000 */
.L_x_142:
        /* <DEDUP_REMOVED lines=12> */
.L_x_145:
[----:B------:R-:W-:Y:S05]  /*5260*/  BSYNC B1 ;  /* 0x0000000000017941 */ /* 0x000fea0003800000 */
.L_x_144:
        /* <DEDUP_REMOVED lines=12> */
.L_x_147:
[----:B------:R-:W-:Y:S05]  /*5330*/  BSYNC B1 ;  /* 0x0000000000017941 */ /* 0x000fea0003800000 */
.L_x_146:
        /* <DEDUP_REMOVED lines=11> */
.L_x_149:
[----:B------:R-:W-:Y:S05]  /*53f0*/  BSYNC B1 ;  /* 0x0000000000017941 */ /* 0x000fea0003800000 */
.L_x_148:
        /* <DEDUP_REMOVED lines=13> */
.L_x_151:
[----:B------:R-:W-:Y:S05]  /*54d0*/  BSYNC B1 ;  /* 0x0000000000017941 */ /* 0x000fea0003800000 */
.L_x_150:
        /* <DEDUP_REMOVED lines=12> */
.L_x_153:
[----:B------:R-:W-:Y:S05]  /*55a0*/  BSYNC B1 ;  /* 0x0000000000017941 */ /* 0x000fea0003800000 */
.L_x_152:
        /* <DEDUP_REMOVED lines=12> */
.L_x_155:
[----:B------:R-:W-:Y:S05]  /*5670*/  BSYNC B1 ;  /* 0x0000000000017941 */ /* 0x000fea0003800000 */
.L_x_154:
        /* <DEDUP_REMOVED lines=11> */
.L_x_157:
[----:B------:R-:W-:Y:S05]  /*5730*/  BSYNC B1 ;  /* 0x0000000000017941 */ /* 0x000fea0003800000 */
.L_x_156:
        /* <DEDUP_REMOVED lines=13> */
.L_x_159:
[----:B------:R-:W-:Y:S05]  /*5810*/  BSYNC B1 ;  /* 0x0000000000017941 */ /* 0x000fea0003800000 */
.L_x_158:
        /* <DEDUP_REMOVED lines=12> */
.L_x_161:
[----:B------:R-:W-:Y:S05]  /*58e0*/  BSYNC B1 ;  /* 0x0000000000017941 */ /* 0x000fea0003800000 */
.L_x_160:
        /* <DEDUP_REMOVED lines=12> */
.L_x_163:
[----:B------:R-:W-:Y:S05]  /*59b0*/  BSYNC B1 ;  /* 0x0000000000017941 */ /* 0x000fea0003800000 */
.L_x_162:
        /* <DEDUP_REMOVED lines=11> */
.L_x_165:
[----:B------:R-:W-:Y:S05]  /*5a70*/  BSYNC B1 ;  /* 0x0000000000017941 */ /* 0x000fea0003800000 */
.L_x_164:
        /* <DEDUP_REMOVED lines=13> */
.L_x_167:
[----:B------:R-:W-:Y:S05]  /*5b50*/  BSYNC B1 ;  /* 0x0000000000017941 */ /* 0x000fea0003800000 */
.L_x_166:
        /* <DEDUP_REMOVED lines=12> */
.L_x_169:
[----:B------:R-:W-:Y:S05]  /*5c20*/  BSYNC B1 ;  /* 0x0000000000017941 */ /* 0x000fea0003800000 */
.L_x_168:
        /* <DEDUP_REMOVED lines=12> */
.L_x_171:
[----:B------:R-:W-:Y:S05]  /*5cf0*/  BSYNC B1 ;  /* 0x0000000000017941 */ /* 0x000fea0003800000 */
.L_x_170:
        /* <DEDUP_REMOVED lines=11> */
.L_x_173:
[----:B------:R-:W-:Y:S05]  /*5db0*/  BSYNC B1 ;  /* 0x0000000000017941 */ /* 0x000fea0003800000 */
.L_x_172:
        /* <DEDUP_REMOVED lines=13> */
.L_x_175:
[----:B------:R-:W-:Y:S05]  /*5e90*/  BSYNC B1 ;  /* 0x0000000000017941 */ /* 0x000fea0003800000 */
.L_x_174:
        /* <DEDUP_REMOVED lines=12> */
.L_x_177:
[----:B------:R-:W-:Y:S05]  /*5f60*/  BSYNC B1 ;  /* 0x0000000000017941 */ /* 0x000fea0003800000 */
.L_x_176:
        /* <DEDUP_REMOVED lines=12> */
.L_x_179:
[----:B------:R-:W-:Y:S05]  /*6030*/  BSYNC B1 ;  /* 0x0000000000017941 */ /* 0x000fea0003800000 */
.L_x_178:
        /* <DEDUP_REMOVED lines=11> */
.L_x_181:
[----:B------:R-:W-:Y:S05]  /*60f0*/  BSYNC B1 ;  /* 0x0000000000017941 */ /* 0x000fea0003800000 */
.L_x_180:
        /* <DEDUP_REMOVED lines=13> */
.L_x_183:
[----:B------:R-:W-:Y:S05]  /*61d0*/  BSYNC B1 ;  /* 0x0000000000017941 */ /* 0x000fea0003800000 */
.L_x_182:
        /* <DEDUP_REMOVED lines=12> */
.L_x_185:
[----:B------:R-:W-:Y:S05]  /*62a0*/  BSYNC B1 ;  /* 0x0000000000017941 */ /* 0x000fea0003800000 */
.L_x_184:
        /* <DEDUP_REMOVED lines=12> */
.L_x_187:
[----:B------:R-:W-:Y:S05]  /*6370*/  BSYNC B1 ;  /* 0x0000000000017941 */ /* 0x000fea0003800000 */
.L_x_186:
        /* <DEDUP_REMOVED lines=11> */
.L_x_189:
[----:B------:R-:W-:Y:S05]  /*6430*/  BSYNC B1 ;  /* 0x0000000000017941 */ /* 0x000fea0003800000 */
.L_x_188:
        /* <DEDUP_REMOVED lines=13> */
.L_x_191:
[----:B------:R-:W-:Y:S05]  /*6510*/  BSYNC B1 ;  /* 0x0000000000017941 */ /* 0x000fea0003800000 */
.L_x_190:
        /* <DEDUP_REMOVED lines=12> */
.L_x_193:
[----:B------:R-:W-:Y:S05]  /*65e0*/  BSYNC B1 ;  /* 0x0000000000017941 */ /* 0x000fea0003800000 */
.L_x_192:
        /* <DEDUP_REMOVED lines=12> */
.L_x_195:
[----:B------:R-:W-:Y:S05]  /*66b0*/  BSYNC B1 ;  /* 0x0000000000017941 */ /* 0x000fea0003800000 */
.L_x_194:
        /* <DEDUP_REMOVED lines=11> */
.L_x_197:
[----:B------:R-:W-:Y:S05]  /*6770*/  BSYNC B1 ;  /* 0x0000000000017941 */ /* 0x000fea0003800000 */
.L_x_196:
        /* <DEDUP_REMOVED lines=13> */
.L_x_199:
[----:B------:R-:W-:Y:S05]  /*6850*/  BSYNC B1 ;  /* 0x0000000000017941 */ /* 0x000fea0003800000 */
.L_x_198:
        /* <DEDUP_REMOVED lines=12> */
.L_x_201:
[----:B------:R-:W-:Y:S05]  /*6920*/  BSYNC B1 ;  /* 0x0000000000017941 */ /* 0x000fea0003800000 */
.L_x_200:
        /* <DEDUP_REMOVED lines=12> */
.L_x_203:
[----:B------:R-:W-:Y:S05]  /*69f0*/  BSYNC B1 ;  /* 0x0000000000017941 */ /* 0x000fea0003800000 */
.L_x_202:
        /* <DEDUP_REMOVED lines=11> */
.L_x_205:
[----:B------:R-:W-:Y:S05]  /*6ab0*/  BSYNC B1 ;  /* 0x0000000000017941 */ /* 0x000fea0003800000 */
.L_x_204:
        /* <DEDUP_REMOVED lines=13> */
.L_x_207:
[----:B------:R-:W-:Y:S05]  /*6b90*/  BSYNC B1 ;  /* 0x0000000000017941 */ /* 0x000fea0003800000 */
.L_x_206:
        /* <DEDUP_REMOVED lines=12> */
.L_x_209:
[----:B------:R-:W-:Y:S05]  /*6c60*/  BSYNC B1 ;  /* 0x0000000000017941 */ /* 0x000fea0003800000 */
.L_x_208:
        /* <DEDUP_REMOVED lines=12> */
.L_x_211:
[----:B------:R-:W-:Y:S05]  /*6d30*/  BSYNC B1 ;  /* 0x0000000000017941 */ /* 0x000fea0003800000 */
.L_x_210:
        /* <DEDUP_REMOVED lines=11> */
.L_x_213:
[----:B------:R-:W-:Y:S05]  /*6df0*/  BSYNC B1 ;  /* 0x0000000000017941 */ /* 0x000fea0003800000 */
.L_x_212:
        /* <DEDUP_REMOVED lines=13> */
.L_x_215:
[----:B------:R-:W-:Y:S05]  /*6ed0*/  BSYNC B1 ;  /* 0x0000000000017941 */ /* 0x000fea0003800000 */
.L_x_214:
        /* <DEDUP_REMOVED lines=12> */
.L_x_217:
[----:B------:R-:W-:Y:S05]  /*6fa0*/  BSYNC B1 ;  /* 0x0000000000017941 */ /* 0x000fea0003800000 */
.L_x_216:
        /* <DEDUP_REMOVED lines=12> */
.L_x_219:
[----:B------:R-:W-:Y:S05]  /*7070*/  BSYNC B1 ;  /* 0x0000000000017941 */ /* 0x000fea0003800000 */
.L_x_218:
        /* <DEDUP_REMOVED lines=11> */
.L_x_221:
[----:B------:R-:W-:Y:S05]  /*7130*/  BSYNC B1 ;  /* 0x0000000000017941 */ /* 0x000fea0003800000 */
.L_x_220:
        /* <DEDUP_REMOVED lines=13> */
.L_x_223:
[----:B------:R-:W-:Y:S05]  /*7210*/  BSYNC B1 ;  /* 0x0000000000017941 */ /* 0x000fea0003800000 */
.L_x_222:
        /* <DEDUP_REMOVED lines=12> */
.L_x_225:
[----:B------:R-:W-:Y:S05]  /*72e0*/  BSYNC B1 ;  /* 0x0000000000017941 */ /* 0x000fea0003800000 */
.L_x_224:
        /* <DEDUP_REMOVED lines=12> */
.L_x_227:
[----:B------:R-:W-:Y:S05]  /*73b0*/  BSYNC B1 ;  /* 0x0000000000017941 */ /* 0x000fea0003800000 */
.L_x_226:
        /* <DEDUP_REMOVED lines=11> */
.L_x_229:
[----:B------:R-:W-:Y:S05]  /*7470*/  BSYNC B1 ;  /* 0x0000000000017941 */ /* 0x000fea0003800000 */
.L_x_228:
        /* <DEDUP_REMOVED lines=13> */
.L_x_231:
[----:B------:R-:W-:Y:S05]  /*7550*/  BSYNC B1 ;  /* 0x0000000000017941 */ /* 0x000fea0003800000 */
.L_x_230:
        /* <DEDUP_REMOVED lines=12> */
.L_x_233:
[----:B------:R-:W-:Y:S05]  /*7620*/  BSYNC B1 ;  /* 0x0000000000017941 */ /* 0x000fea0003800000 */
.L_x_232:
        /* <DEDUP_REMOVED lines=12> */
.L_x_235:
[----:B------:R-:W-:Y:S05]  /*76f0*/  BSYNC B1 ;  /* 0x0000000000017941 */ /* 0x000fea0003800000 */
.L_x_234:
        /* <DEDUP_REMOVED lines=11> */
.L_x_237:
[----:B------:R-:W-:Y:S05]  /*77b0*/  BSYNC B1 ;  /* 0x0000000000017941 */ /* 0x000fea0003800000 */
.L_x_236:
        /* <DEDUP_REMOVED lines=13> */
.L_x_239:
[----:B------:R-:W-:Y:S05]  /*7890*/  BSYNC B1 ;  /* 0x0000000000017941 */ /* 0x000fea0003800000 */
.L_x_238:
        /* <DEDUP_REMOVED lines=12> */
.L_x_241:
[----:B------:R-:W-:Y:S05]  /*7960*/  BSYNC B1 ;  /* 0x0000000000017941 */ /* 0x000fea0003800000 */
.L_x_240:
        /* <DEDUP_REMOVED lines=12> */
.L_x_243:
[----:B------:R-:W-:Y:S05]  /*7a30*/  BSYNC B1 ;  /* 0x0000000000017941 */ /* 0x000fea0003800000 */
.L_x_242:
        /* <DEDUP_REMOVED lines=11> */
.L_x_245:
[----:B------:R-:W-:Y:S05]  /*7af0*/  BSYNC B1 ;  /* 0x0000000000017941 */ /* 0x000fea0003800000 */
.L_x_244:
        /* <DEDUP_REMOVED lines=13> */
.L_x_247:
[----:B------:R-:W-:Y:S05]  /*7bd0*/  BSYNC B1 ;  /* 0x0000000000017941 */ /* 0x000fea0003800000 */
.L_x_246:
        /* <DEDUP_REMOVED lines=12> */
.L_x_249:
[----:B------:R-:W-:Y:S05]  /*7ca0*/  BSYNC B1 ;  /* 0x0000000000017941 */ /* 0x000fea0003800000 */
.L_x_248:
        /* <DEDUP_REMOVED lines=12> */
.L_x_251:
[----:B------:R-:W-:Y:S05]  /*7d70*/  BSYNC B1 ;  /* 0x0000000000017941 */ /* 0x000fea0003800000 */
.L_x_250:
        /* <DEDUP_REMOVED lines=11> */
.L_x_253:
[----:B------:R-:W-:Y:S05]  /*7e30*/  BSYNC B1 ;  /* 0x0000000000017941 */ /* 0x000fea0003800000 */
.L_x_252:
        /* <DEDUP_REMOVED lines=13> */
.L_x_255:
[----:B------:R-:W-:Y:S05]  /*7f10*/  BSYNC B1 ;  /* 0x0000000000017941 */ /* 0x000fea0003800000 */
.L_x_254:
        /* <DEDUP_REMOVED lines=12> */
.L_x_257:
[----:B------:R-:W-:Y:S05]  /*7fe0*/  BSYNC B1 ;  /* 0x0000000000017941 */ /* 0x000fea0003800000 */
.L_x_256:
        /* <DEDUP_REMOVED lines=12> */
.L_x_259:
[----:B------:R-:W-:Y:S05]  /*80b0*/  BSYNC B1 ;  /* 0x0000000000017941 */ /* 0x000fea0003800000 */
.L_x_258:
        /* <DEDUP_REMOVED lines=11> */
.L_x_261:
[----:B------:R-:W-:Y:S05]  /*8170*/  BSYNC B1 ;  /* 0x0000000000017941 */ /* 0x000fea0003800000 */
.L_x_260:
        /* <DEDUP_REMOVED lines=13> */
.L_x_263:
[----:B------:R-:W-:Y:S05]  /*8250*/  BSYNC B1 ;  /* 0x0000000000017941 */ /* 0x000fea0003800000 */
.L_x_262:
        /* <DEDUP_REMOVED lines=12> */
.L_x_265:
[----:B------:R-:W-:Y:S05]  /*8320*/  BSYNC B1 ;  /* 0x0000000000017941 */ /* 0x000fea0003800000 */
.L_x_264:
        /* <DEDUP_REMOVED lines=12> */
.L_x_267:
[----:B------:R-:W-:Y:S05]  /*83f0*/  BSYNC B1 ;  /* 0x0000000000017941 */ /* 0x000fea0003800000 */
.L_x_266:
        /* <DEDUP_REMOVED lines=11> */
.L_x_269:
[----:B------:R-:W-:Y:S05]  /*84b0*/  BSYNC B1 ;  /* 0x0000000000017941 */ /* 0x000fea0003800000 */
.L_x_268:
        /* <DEDUP_REMOVED lines=13> */
.L_x_271:
[----:B------:R-:W-:Y:S05]  /*8590*/  BSYNC B1 ;  /* 0x0000000000017941 */ /* 0x000fea0003800000 */
.L_x_270:
        /* <DEDUP_REMOVED lines=12> */
.L_x_273:
[----:B------:R-:W-:Y:S05]  /*8660*/  BSYNC B1 ;  /* 0x0000000000017941 */ /* 0x000fea0003800000 */
.L_x_272:
        /* <DEDUP_REMOVED lines=12> */
.L_x_275:
[----:B------:R-:W-:Y:S05]  /*8730*/  BSYNC B1 ;  /* 0x0000000000017941 */ /* 0x000fea0003800000 */
.L_x_274:
        /* <DEDUP_REMOVED lines=11> */
.L_x_277:
[----:B------:R-:W-:Y:S05]  /*87f0*/  BSYNC B1 ;  /* 0x0000000000017941 */ /* 0x000fea0003800000 */
.L_x_276:
        /* <DEDUP_REMOVED lines=13> */
.L_x_279:
[----:B------:R-:W-:Y:S05]  /*88d0*/  BSYNC B1 ;  /* 0x0000000000017941 */ /* 0x000fea0003800000 */
.L_x_278:
        /* <DEDUP_REMOVED lines=12> */
.L_x_281:
[----:B------:R-:W-:Y:S05]  /*89a0*/  BSYNC B1 ;  /* 0x0000000000017941 */ /* 0x000fea0003800000 */
.L_x_280:
        /* <DEDUP_REMOVED lines=12> */
.L_x_283:
[----:B------:R-:W-:Y:S05]  /*8a70*/  BSYNC B1 ;  /* 0x0000000000017941 */ /* 0x000fea0003800000 */
.L_x_282:
        /* <DEDUP_REMOVED lines=11> */
.L_x_285:
[----:B------:R-:W-:Y:S05]  /*8b30*/  BSYNC B1 ;  /* 0x0000000000017941 */ /* 0x000fea0003800000 */
.L_x_284:
        /* <DEDUP_REMOVED lines=13> */
.L_x_287:
[----:B------:R-:W-:Y:S05]  /*8c10*/  BSYNC B1 ;  /* 0x0000000000017941 */ /* 0x000fea0003800000 */
.L_x_286:
        /* <DEDUP_REMOVED lines=12> */
.L_x_289:
[----:B------:R-:W-:Y:S05]  /*8ce0*/  BSYNC B1 ;  /* 0x0000000000017941 */ /* 0x000fea0003800000 */
.L_x_288:
        /* <DEDUP_REMOVED lines=12> */
.L_x_291:
[----:B------:R-:W-:Y:S05]  /*8db0*/  BSYNC B1 ;  /* 0x0000000000017941 */ /* 0x000fea0003800000 */
.L_x_290:
        /* <DEDUP_REMOVED lines=11> */
.L_x_293:
[----:B------:R-:W-:Y:S05]  /*8e70*/  BSYNC B1 ;  /* 0x0000000000017941 */ /* 0x000fea0003800000 */
.L_x_292:
        /* <DEDUP_REMOVED lines=13> */
.L_x_295:
[----:B------:R-:W-:Y:S05]  /*8f50*/  BSYNC B1 ;  /* 0x0000000000017941 */ /* 0x000fea0003800000 */
.L_x_294:
        /* <DEDUP_REMOVED lines=12> */
.L_x_297:
[----:B------:R-:W-:Y:S05]  /*9020*/  BSYNC B1 ;  /* 0x0000000000017941 */ /* 0x000fea0003800000 */
.L_x_296:
        /* <DEDUP_REMOVED lines=12> */
.L_x_299:
[----:B------:R-:W-:Y:S05]  /*90f0*/  BSYNC B1 ;  /* 0x0000000000017941 */ /* 0x000fea0003800000 */
.L_x_298:
        /* <DEDUP_REMOVED lines=11> */
.L_x_301:
[----:B------:R-:W-:Y:S05]  /*91b0*/  BSYNC B1 ;  /* 0x0000000000017941 */ /* 0x000fea0003800000 */
.L_x_300:
        /* <DEDUP_REMOVED lines=13> */
.L_x_303:
[----:B------:R-:W-:Y:S05]  /*9290*/  BSYNC B1 ;  /* 0x0000000000017941 */ /* 0x000fea0003800000 */
.L_x_302:
        /* <DEDUP_REMOVED lines=12> */
.L_x_305:
[----:B------:R-:W-:Y:S05]  /*9360*/  BSYNC B1 ;  /* 0x0000000000017941 */ /* 0x000fea0003800000 */
.L_x_304:
        /* <DEDUP_REMOVED lines=12> */
.L_x_307:
[----:B------:R-:W-:Y:S05]  /*9430*/  BSYNC B1 ;  /* 0x0000000000017941 */ /* 0x000fea0003800000 */
.L_x_306:
        /* <DEDUP_REMOVED lines=11> */
.L_x_309:
[----:B------:R-:W-:Y:S05]  /*94f0*/  BSYNC B1 ;  /* 0x0000000000017941 */ /* 0x000fea0003800000 */
.L_x_308:
        /* <DEDUP_REMOVED lines=13> */
.L_x_311:
[----:B------:R-:W-:Y:S05]  /*95d0*/  BSYNC B1 ;  /* 0x0000000000017941 */ /* 0x000fea0003800000 */
.L_x_310:
        /* <DEDUP_REMOVED lines=12> */
.L_x_313:
[----:B------:R-:W-:Y:S05]  /*96a0*/  BSYNC B1 ;  /* 0x0000000000017941 */ /* 0x000fea0003800000 */
.L_x_312:
        /* <DEDUP_REMOVED lines=12> */
.L_x_315:
[----:B------:R-:W-:Y:S05]  /*9770*/  BSYNC B1 ;  /* 0x0000000000017941 */ /* 0x000fea0003800000 */
.L_x_314:
        /* <DEDUP_REMOVED lines=11> */
.L_x_317:
[----:B------:R-:W-:Y:S05]  /*9830*/  BSYNC B1 ;  /* 0x0000000000017941 */ /* 0x000fea0003800000 */
.L_x_316:
        /* <DEDUP_REMOVED lines=13> */
.L_x_319:
[----:B------:R-:W-:Y:S05]  /*9910*/  BSYNC B1 ;  /* 0x0000000000017941 */ /* 0x000fea0003800000 */
.L_x_318:
        /* <DEDUP_REMOVED lines=12> */
.L_x_321:
[----:B------:R-:W-:Y:S05]  /*99e0*/  BSYNC B1 ;  /* 0x0000000000017941 */ /* 0x000fea0003800000 */
.L_x_320:
        /* <DEDUP_REMOVED lines=12> */
.L_x_323:
[----:B------:R-:W-:Y:S05]  /*9ab0*/  BSYNC B1 ;  /* 0x0000000000017941 */ /* 0x000fea0003800000 */
.L_x_322:
        /* <DEDUP_REMOVED lines=11> */
.L_x_325:
[----:B------:R-:W-:Y:S05]  /*9b70*/  BSYNC B1 ;  /* 0x0000000000017941 */ /* 0x000fea0003800000 */
.L_x_324:
        /* <DEDUP_REMOVED lines=13> */
.L_x_327:
[----:B------:R-:W-:Y:S05]  /*9c50*/  BSYNC B1 ;  /* 0x0000000000017941 */ /* 0x000fea0003800000 */
.L_x_326:
        /* <DEDUP_REMOVED lines=12> */
.L_x_329:
[----:B------:R-:W-:Y:S05]  /*9d20*/  BSYNC B1 ;  /* 0x0000000000017941 */ /* 0x000fea0003800000 */
.L_x_328:
        /* <DEDUP_REMOVED lines=12> */
.L_x_331:
[----:B------:R-:W-:Y:S05]  /*9df0*/  BSYNC B1 ;  /* 0x0000000000017941 */ /* 0x000fea0003800000 */
.L_x_330:
        /* <DEDUP_REMOVED lines=11> */
.L_x_333:
[----:B------:R-:W-:Y:S05]  /*9eb0*/  BSYNC B1 ;  /* 0x0000000000017941 */ /* 0x000fea0003800000 */
.L_x_332:
        /* <DEDUP_REMOVED lines=13> */
.L_x_335:
[----:B------:R-:W-:Y:S05]  /*9f90*/  BSYNC B1 ;  /* 0x0000000000017941 */ /* 0x000fea0003800000 */
.L_x_334:
        /* <DEDUP_REMOVED lines=12> */
.L_x_337:
[----:B------:R-:W-:Y:S05]  /*a060*/  BSYNC B1 ;  /* 0x0000000000017941 */ /* 0x000fea0003800000 */
.L_x_336:
        /* <DEDUP_REMOVED lines=12> */
.L_x_339:
[----:B------:R-:W-:Y:S05]  /*a130*/  BSYNC B1 ;  /* 0x0000000000017941 */ /* 0x000fea0003800000 */
.L_x_338:
        /* <DEDUP_REMOVED lines=11> */
.L_x_341:
[----:B------:R-:W-:Y:S05]  /*a1f0*/  BSYNC B1 ;  /* 0x0000000000017941 */ /* 0x000fea0003800000 */
.L_x_340:
        /* <DEDUP_REMOVED lines=13> */
.L_x_343:
[----:B------:R-:W-:Y:S05]  /*a2d0*/  BSYNC B1 ;  /* 0x0000000000017941 */ /* 0x000fea0003800000 */
.L_x_342:
        /* <DEDUP_REMOVED lines=12> */
.L_x_345:
[----:B------:R-:W-:Y:S05]  /*a3a0*/  BSYNC B1 ;  /* 0x0000000000017941 */ /* 0x000fea0003800000 */
.L_x_344:
        /* <DEDUP_REMOVED lines=12> */
.L_x_347:
[----:B------:R-:W-:Y:S05]  /*a470*/  BSYNC B1 ;  /* 0x0000000000017941 */ /* 0x000fea0003800000 */
.L_x_346:
        /* <DEDUP_REMOVED lines=11> */
.L_x_349:
[----:B------:R-:W-:Y:S05]  /*a530*/  BSYNC B1 ;  /* 0x0000000000017941 */ /* 0x000fea0003800000 */
.L_x_348:
        /* <DEDUP_REMOVED lines=13> */
.L_x_351:
[----:B------:R-:W-:Y:S05]  /*a610*/  BSYNC B1 ;  /* 0x0000000000017941 */ /* 0x000fea0003800000 */
.L_x_350:
        /* <DEDUP_REMOVED lines=12> */
.L_x_353:
[----:B------:R-:W-:Y:S05]  /*a6e0*/  BSYNC B1 ;  /* 0x0000000000017941 */ /* 0x000fea0003800000 */
.L_x_352:
        /* <DEDUP_REMOVED lines=12> */
.L_x_355:
[----:B------:R-:W-:Y:S05]  /*a7b0*/  BSYNC B1 ;  /* 0x0000000000017941 */ /* 0x000fea0003800000 */
.L_x_354:
        /* <DEDUP_REMOVED lines=11> */
.L_x_357:
[----:B------:R-:W-:Y:S05]  /*a870*/  BSYNC B1 ;  /* 0x0000000000017941 */ /* 0x000fea0003800000 */
.L_x_356:
        /* <DEDUP_REMOVED lines=13> */
.L_x_359:
[----:B------:R-:W-:Y:S05]  /*a950*/  BSYNC B1 ;  /* 0x0000000000017941 */ /* 0x000fea0003800000 */
.L_x_358:
        /* <DEDUP_REMOVED lines=12> */
.L_x_361:
[----:B------:R-:W-:Y:S05]  /*aa20*/  BSYNC B1 ;  /* 0x0000000000017941 */ /* 0x000fea0003800000 */
.L_x_360:
        /* <DEDUP_REMOVED lines=12> */
.L_x_363:
[----:B------:R-:W-:Y:S05]  /*aaf0*/  BSYNC B1 ;  /* 0x0000000000017941 */ /* 0x000fea0003800000 */
.L_x_362:
        /* <DEDUP_REMOVED lines=11> */
.L_x_365:
[----:B------:R-:W-:Y:S05]  /*abb0*/  BSYNC B1 ;  /* 0x0000000000017941 */ /* 0x000fea0003800000 */
.L_x_364:
        /* <DEDUP_REMOVED lines=13> */
.L_x_367:
[----:B------:R-:W-:Y:S05]  /*ac90*/  BSYNC B1 ;  /* 0x0000000000017941 */ /* 0x000fea0003800000 */
.L_x_366:
        /* <DEDUP_REMOVED lines=12> */
.L_x_369:
[----:B------:R-:W-:Y:S05]  /*ad60*/  BSYNC B1 ;  /* 0x0000000000017941 */ /* 0x000fea0003800000 */
.L_x_368:
        /* <DEDUP_REMOVED lines=12> */
.L_x_371:
[----:B------:R-:W-:Y:S05]  /*ae30*/  BSYNC B1 ;  /* 0x0000000000017941 */ /* 0x000fea0003800000 */
.L_x_370:
        /* <DEDUP_REMOVED lines=11> */
.L_x_373:
[----:B------:R-:W-:Y:S05]  /*aef0*/  BSYNC B1 ;  /* 0x0000000000017941 */ /* 0x000fea0003800000 */
.L_x_372:
        /* <DEDUP_REMOVED lines=13> */
.L_x_375:
[----:B------:R-:W-:Y:S05]  /*afd0*/  BSYNC B1 ;  /* 0x0000000000017941 */ /* 0x000fea0003800000 */
.L_x_374:
        /* <DEDUP_REMOVED lines=12> */
.L_x_377:
[----:B------:R-:W-:Y:S05]  /*b0a0*/  BSYNC B1 ;  /* 0x0000000000017941 */ /* 0x000fea0003800000 */
.L_x_376:
        /* <DEDUP_REMOVED lines=12> */
.L_x_379:
[----:B------:R-:W-:Y:S05]  /*b170*/  BSYNC B1 ;  /* 0x0000000000017941 */ /* 0x000fea0003800000 */
.L_x_378:
        /* <DEDUP_REMOVED lines=11> */
.L_x_381:
[----:B------:R-:W-:Y:S05]  /*b230*/  BSYNC B1 ;  /* 0x0000000000017941 */ /* 0x000fea0003800000 */
.L_x_380:
        /* <DEDUP_REMOVED lines=13> */
.L_x_383:
[----:B------:R-:W-:Y:S05]  /*b310*/  BSYNC B1 ;  /* 0x0000000000017941 */ /* 0x000fea0003800000 */
.L_x_382:
        /* <DEDUP_REMOVED lines=12> */
.L_x_385:
[----:B------:R-:W-:Y:S05]  /*b3e0*/  BSYNC B1 ;  /* 0x0000000000017941 */ /* 0x000fea0003800000 */
.L_x_384:
        /* <DEDUP_REMOVED lines=12> */
.L_x_387:
[----:B------:R-:W-:Y:S05]  /*b4b0*/  BSYNC B1 ;  /* 0x0000000000017941 */ /* 0x000fea0003800000 */
.L_x_386:
        /* <DEDUP_REMOVED lines=11> */
.L_x_389:
[----:B------:R-:W-:Y:S05]  /*b570*/  BSYNC B1 ;  /* 0x0000000000017941 */ /* 0x000fea0003800000 */
.L_x_388:
        /* <DEDUP_REMOVED lines=13> */
.L_x_391:
[----:B------:R-:W-:Y:S05]  /*b650*/  BSYNC B1 ;  /* 0x0000000000017941 */ /* 0x000fea0003800000 */
.L_x_390:
        /* <DEDUP_REMOVED lines=12> */
.L_x_393:
[----:B------:R-:W-:Y:S05]  /*b720*/  BSYNC B1 ;  /* 0x0000000000017941 */ /* 0x000fea0003800000 */
.L_x_392:
        /* <DEDUP_REMOVED lines=12> */
.L_x_395:
[----:B------:R-:W-:Y:S05]  /*b7f0*/  BSYNC B1 ;  /* 0x0000000000017941 */ /* 0x000fea0003800000 */
.L_x_394:
        /* <DEDUP_REMOVED lines=11> */
.L_x_397:
[----:B------:R-:W-:Y:S05]  /*b8b0*/  BSYNC B1 ;  /* 0x0000000000017941 */ /* 0x000fea0003800000 */
.L_x_396:
        /* <DEDUP_REMOVED lines=13> */
.L_x_399:
[----:B------:R-:W-:Y:S05]  /*b990*/  BSYNC B1 ;  /* 0x0000000000017941 */ /* 0x000fea0003800000 */
.L_x_398:
        /* <DEDUP_REMOVED lines=12> */
.L_x_401:
[----:B------:R-:W-:Y:S05]  /*ba60*/  BSYNC B1 ;  /* 0x0000000000017941 */ /* 0x000fea0003800000 */
.L_x_400:
        /* <DEDUP_REMOVED lines=12> */
.L_x_403:
[----:B------:R-:W-:Y:S05]  /*bb30*/  BSYNC B1 ;  /* 0x0000000000017941 */ /* 0x000fea0003800000 */
.L_x_402:
        /* <DEDUP_REMOVED lines=11> */
.L_x_405:
[----:B------:R-:W-:Y:S05]  /*bbf0*/  BSYNC B1 ;  /* 0x0000000000017941 */ /* 0x000fea0003800000 */
.L_x_404:
        /* <DEDUP_REMOVED lines=13> */
.L_x_407:
[----:B------:R-:W-:Y:S05]  /*bcd0*/  BSYNC B1 ;  /* 0x0000000000017941 */ /* 0x000fea0003800000 */
.L_x_406:
[----:B-1---5:R-:W-:Y:S01]  /*bce0*/  IMAD.U32 R3, R18, 0x10000, RZ ;  /* 0x0001000012037824 */ /* 0x022fe200078e00ff */
[----:B------:R-:W-:Y:S01]  /*bcf0*/  ISETP.GT.AND P1, PT, R2, 0x179, PT ;  /* 0x000001790200780c */ /* 0x000fe20003f24270 */
[----:B------:R-:W-:Y:S01]  /*bd00*/  @P2 IMAD.MOV.U32 R2, RZ, RZ, R224 ;  /* 0x000000ffff022224 */ /* 0x000fe200078e00e0 */
[----:B------:R-:W-:Y:S01]  /*bd10*/  BSSY B1, `(.L_x_408) ;  /* 0x000000a000017945 */ /* 0x000fe20003800000 */
        /* <DEDUP_REMOVED lines=9> */
.L_x_409:
[----:B------:R-:W-:Y:S05]  /*bdb0*/  BSYNC B1 ;  /* 0x0000000000017941 */ /* 0x000fea0003800000 */
.L_x_408:
[----:B-1---5:R-:W-:Y:S01]  /*bdc0*/  SHF.L.U32 R3, R18, 0x10, RZ ;  /* 0x0000001012037819 */ /* 0x022fe200000006ff */
[----:B------:R-:W-:Y:S01]  /*bdd0*/  BSSY B1, `(.L_x_410) ;  /* 0x0000008000017945 */ /* 0x000fe20003800000 */
[----:B------:R-:W-:-:S03]  /*bde0*/  ISETP.GT.AND P0, PT, R0, 0x8, P0 ;  /* 0x000000080000780c */ /* 0x000fc60000704270 */
[----:B------:R-:W-:-:S04]  /*bdf0*/  FMUL R2, R3, R22 ;  /* 0x0000001603027220 */ /* 0x000fc80000400000 */
[----:B------:R-:W-:-:S05]  /*be00*/  FFMA R2, R117, R23, R2 ;  /* 0x0000001775027223 */ /* 0x000fca0000000002 */
[----:B------:R-:W-:-:S05]  /*be10*/  F2FP.BF16.F32.PACK_AB R2, RZ, R2 ;  /* 0x00000002ff02723e */ /* 0x000fca00000010ff */
[----:B------:R1:W-:Y:S01]  /*be20*/  @P3 STG.E.U16 desc[UR54][R224.64+0x2f2], R2 ;  /* 0x0002f202e0003986 */ /* 0x0003e2000c101536 */
[----:B------:R-:W-:Y:S05]  /*be30*/  @!P0 BRA `(.L_x_411) ;  /* 0x0000000000048947 */ /* 0x000fea0003800000 */
[----:B------:R0:W5:Y:S02]  /*be40*/  LDG.E.LTC128B.U16 R18, desc[UR54][R220.64+0x2f0] ;  /* 0x0002f036dc127981 */ /* 0x000164000c1e1520 */
.L_x_411:
[----:B------:R-:W-:Y:S05]  /*be50*/  BSYNC B1 ;  /* 0x0000000000017941 */ /* 0x000fea0003800000 */
.L_x_410:
[----:B-----5:R-:W-:Y:S01]  /*be60*/  IMAD.U32 R3, R18, 0x10000, RZ ;  /* 0x0001000012037824 */ /* 0x020fe200078e00ff */
[----:B------:R-:W-:Y:S01]  /*be70*/  ISETP.GT.AND P1, PT, R0, 0x8, P1 ;  /* 0x000000080000780c */ /* 0x000fe20000f24270 */
[----:B-1----:R-:W-:Y:S01]  /*be80*/  @P0 IMAD.MOV.U32 R2, RZ, RZ, R6 ;  /* 0x000000ffff020224 */ /* 0x002fe200078e0006 */
[----:B------:R-:W-:Y:S01]  /*be90*/  BSSY B1, `(.L_x_412) ;  /* 0x0000009000017945 */ /* 0x000fe20003800000 */
        /* <DEDUP_REMOVED lines=8> */
.L_x_413:
[----:B------:R-:W-:Y:S05]  /*bf20*/  BSYNC B1 ;  /* 0x0000000000017941 */ /* 0x000fea0003800000 */
.L_x_412:
[----:B------:R-:W-:Y:S05]  /*bf30*/  @!P1 BRA `(.L_x_414) ;  /* 0x0000004c00889947 */ /* 0x000fea0003800000 */
[----:B-1---5:R-:W-:-:S04]  /*bf40*/  IMAD.U32 R3, R18, 0x10000, RZ ;  /* 0x0001000012037824 */ /* 0x022fc800078e00ff */
[----:B------:R-:W-:-:S04]  /*bf50*/  FMUL R0, R3, R22 ;  /* 0x0000001603007220 */ /* 0x000fc80000400000 */
[----:B------:R-:W-:-:S05]  /*bf60*/  FFMA R0, R119, R23, R0 ;  /* 0x0000001777007223 */ /* 0x000fca0000000000 */
[----:B------:R-:W-:-:S05]  /*bf70*/  F2FP.BF16.F32.PACK_AB R0, RZ, R0 ;  /* 0x00000000ff00723e */ /* 0x000fca00000010ff */
[----:B------:R1:W-:Y:S01]  /*bf80*/  STG.E.U16 desc[UR54][R6.64+0x2f2], R0 ;  /* 0x0002f20006007986 */ /* 0x0003e2000c101536 */
[----:B------:R-:W-:Y:S05]  /*bf90*/  BRA `(.L_x_414) ;  /* 0x0000004c00707947 */ /* 0x000fea0003800000 */
.L_x_33:
[----:B------:R-:W-:Y:S01]  /*bfa0*/  ULDC.64 UR4, c[0x0][0x5c0] ;  /* 0x0001700000047ab9 */ /* 0x000fe20000000a00 */
[----:B------:R-:W-:Y:S01]  /*bfb0*/  ISETP.GT.AND P3, PT, R2, 0x1, PT ;  /* 0x000000010200780c */ /* 0x000fe20003f64270 */
[-C--:B------:R-:W-:Y:S01]  /*bfc0*/  FMUL R4, R120, R23.reuse ;  /* 0x0000001778047220 */ /* 0x080fe20000400000 */
[----:B------:R-:W-:Y:S01]  /*bfd0*/  LEA R8, P2, R10, UR4, 0x1 ;  /* 0x000000040a087c11 */ /* 0x000fe2000f8408ff */
[-C--:B------:R-:W-:Y:S01]  /*bfe0*/  FMUL R3, R121, R23.reuse ;  /* 0x0000001779037220 */ /* 0x080fe20000400000 */
[----:B------:R-:W-:Y:S01]  /*bff0*/  SHF.L.U64.HI R7, R6, 0x4, R7 ;  /* 0x0000000406077819 */ /* 0x000fe20000010207 */
[-C--:B------:R-:W-:Y:S01]  /*c000*/  FMUL R122, R122, R23.reuse ;  /* 0x000000177a7a7220 */ /* 0x080fe20000400000 */
[----:B------:R-:W-:Y:S01]  /*c010*/  LEA.HI.X R9, R10, UR5, R21, 0x1, P2 ;  /* 0x000000050a097c11 */ /* 0x000fe200090f0c15 */
[-C--:B------:R-:W-:Y:S01]  /*c020*/  FMUL R123, R123, R23.reuse ;  /* 0x000000177b7b7220 */ /* 0x080fe20000400000 */
[----:B------:R-:W-:Y:S01]  /*c030*/  ISETP.GT.AND P2, PT, R0, RZ, P3 ;  /* 0x000000ff0000720c */ /* 0x000fe20001f44270 */
[-C--:B------:R-:W-:Y:S01]  /*c040*/  FMUL R124, R124, R23.reuse ;  /* 0x000000177c7c7220 */ /* 0x080fe20000400000 */
[----:B------:R-:W-:Y:S01]  /*c050*/  F2FP.BF16.F32.PACK_AB R4, RZ, R4 ;  /* 0x00000004ff04723e */ /* 0x000fe200000010ff */
[----:B------:R-:W-:Y:S01]  /*c060*/  FMUL R125, R125, R23 ;  /* 0x000000177d7d7220 */ /* 0x000fe20000400000 */
[----:B------:R-:W-:Y:S01]  /*c070*/  F2FP.BF16.F32.PACK_AB R3, RZ, R3 ;  /* 0x00000003ff03723e */ /* 0x000fe200000010ff */
[-C--:B------:R-:W-:Y:S01]  /*c080*/  FMUL R126, R126, R23.reuse ;  /* 0x000000177e7e7220 */ /* 0x080fe20000400000 */
[C---:B------:R-:W-:Y:S01]  /*c090*/  ISETP.GT.AND P3, PT, R0.reuse, 0x8, P3 ;  /* 0x000000080000780c */ /* 0x040fe20001f64270 */
[----:B------:R0:W-:Y:S01]  /*c0a0*/  @P1 STG.E.U16 desc[UR54][R8.64], R4 ;  /* 0x0000000408001986 */ /* 0x0001e2000c101536 */
[----:B------:R-:W-:Y:S01]  /*c0b0*/  ISETP.GT.AND P1, PT, R0, 0x8, P0 ;  /* 0x000000080000780c */ /* 0x000fe20000724270 */
[-C--:B------:R-:W-:Y:S01]  /*c0c0*/  FMUL R127, R127, R23.reuse ;  /* 0x000000177f7f7220 */ /* 0x080fe20000400000 */
[----:B------:R-:W-:Y:S01]  /*c0d0*/  LEA R6, P5, R6, R8, 0x4 ;  /* 0x0000000806067211 */ /* 0x000fe200078a20ff */
[-C--:B------:R-:W-:Y:S01]  /*c0e0*/  FMUL R128, R128, R23.reuse ;  /* 0x0000001780807220 */ /* 0x080fe20000400000 */
[----:B------:R-:W-:Y:S01]  /*c0f0*/  ISETP.GT.AND P0, PT, R2, 0x9, PT ;  /* 0x000000090200780c */ /* 0x000fe20003f04270 */
[----:B------:R-:W-:Y:S01]  /*c100*/  FMUL R129, R129, R23 ;  /* 0x0000001781817220 */ /* 0x000fe20000400000 */
[----:B------:R-:W-:Y:S01]  /*c110*/  @P2 MOV R5, R9 ;  /* 0x0000000900052202 */ /* 0x000fe20000000f00 */
[----:B------:R-:W-:Y:S01]  /*c120*/  IMAD.X R7, R7, 0x1, R9, P5 ;  /* 0x0000000107077824 */ /* 0x000fe200028e0609 */
[----:B------:R-:W-:Y:S01]  /*c130*/  F2FP.BF16.F32.PACK_AB R122, RZ, R122 ;  /* 0x0000007aff7a723e */ /* 0x000fe200000010ff */
[----:B------:R-:W-:Y:S01]  /*c140*/  FMUL R130, R130, R23 ;  /* 0x0000001782827220 */ /* 0x000fe20000400000 */
[----:B------:R-:W-:Y:S01]  /*c150*/  ISETP.GT.AND P5, PT, R0, RZ, P0 ;  /* 0x000000ff0000720c */ /* 0x000fe200007a4270 */
[----:B0-----:R-:W-:Y:S01]  /*c160*/  @P2 IMAD.MOV.U32 R4, RZ, RZ, R8 ;  /* 0x000000ffff042224 */ /* 0x001fe200078e0008 */
[----:B------:R-:W-:Y:S01]  /*c170*/  F2FP.BF16.F32.PACK_AB R123, RZ, R123 ;  /* 0x0000007bff7b723e */ /* 0x000fe200000010ff */
[-C--:B------:R-:W-:Y:S01]  /*c180*/  FMUL R131, R131, R23.reuse ;  /* 0x0000001783837220 */ /* 0x080fe20000400000 */
[----:B------:R-:W-:Y:S01]  /*c190*/  F2FP.BF16.F32.PACK_AB R124, RZ, R124 ;  /* 0x0000007cff7c723e */ /* 0x000fe200000010ff */
[-C--:B------:R-:W-:Y:S01]  /*c1a0*/  FMUL R132, R132, R23.reuse ;  /* 0x0000001784847220 */ /* 0x080fe20000400000 */
[----:B------:R0:W-:Y:S01]  /*c1b0*/  @P2 STG.E.U16 desc[UR54][R4.64+0x2], R3 ;  /* 0x0000020304002986 */ /* 0x0001e2000c101536 */
[----:B------:R-:W-:Y:S01]  /*c1c0*/  ISETP.GT.AND P2, PT, R2, 0x8, PT ;  /* 0x000000080200780c */ /* 0x000fe20003f44270 */
[----:B------:R-:W-:Y:S01]  /*c1d0*/  FMUL R133, R133, R23 ;  /* 0x0000001785857220 */ /* 0x000fe20000400000 */
[----:B------:R-:W-:Y:S01]  /*c1e0*/  F2FP.BF16.F32.PACK_AB R125, RZ, R125 ;  /* 0x0000007dff7d723e */ /* 0x000fe200000010ff */
[----:B------:R-:W-:Y:S01]  /*c1f0*/  @P1 STG.E.U16 desc[UR54][R6.64], R122 ;  /* 0x0000007a06001986 */ /* 0x000fe2000c101536 */
[----:B------:R-:W-:Y:S01]  /*c200*/  ISETP.GT.AND P4, PT, R0, RZ, P2 ;  /* 0x000000ff0000720c */ /* 0x000fe20001784270 */
[-C--:B------:R-:W-:Y:S01]  /*c210*/  FMUL R134, R134, R23.reuse ;  /* 0x0000001786867220 */ /* 0x080fe20000400000 */
[C---:B------:R-:W-:Y:S01]  /*c220*/  ISETP.GT.AND P1, PT, R0.reuse, 0x8, P2 ;  /* 0x000000080000780c */ /* 0x040fe20001724270 */
[-C--:B------:R-:W-:Y:S01]  /*c230*/  FMUL R135, R135, R23.reuse ;  /* 0x0000001787877220 */ /* 0x080fe20000400000 */
[----:B------:R-:W-:Y:S01]  /*c240*/  ISETP.GT.AND P2, PT, R0, 0x8, P0 ;  /* 0x000000080000780c */ /* 0x000fe20000744270 */
[----:B------:R-:W-:Y:S01]  /*c250*/  FMUL R136, R136, R23 ;  /* 0x0000001788887220 */ /* 0x000fe20000400000 */
[----:B------:R-:W-:Y:S01]  /*c260*/  F2FP.BF16.F32.PACK_AB R126, RZ, R126 ;  /* 0x0000007eff7e723e */ /* 0x000fe200000010ff */
[----:B0-----:R-:W-:Y:S01]  /*c270*/  @P3 IMAD.MOV.U32 R4, RZ, RZ, R6 ;  /* 0x000000ffff043224 */ /* 0x001fe200078e0006 */
[----:B------:R-:W-:Y:S01]  /*c280*/  ISETP.GT.AND P0, PT, R2, 0x11, PT ;  /* 0x000000110200780c */ /* 0x000fe20003f04270 */
[----:B------:R-:W-:Y:S01]  /*c290*/  @P3 IMAD.MOV.U32 R5, RZ, RZ, R7 ;  /* 0x000000ffff053224 */ /* 0x000fe200078e0007 */
        /* <DEDUP_REMOVED lines=8> */
[-C--:B------:R-:W-:Y:S01]  /*c320*/  FMUL R140, R140, R23.reuse ;  /* 0x000000178c8c7220 */ /* 0x080fe20000400000 */
[----:B------:R-:W-:Y:S01]  /*c330*/  F2FP.BF16.F32.PACK_AB R130, RZ, R130 ;  /* 0x00000082ff82723e */ /* 0x000fe200000010ff */
[----:B------:R-:W-:Y:S01]  /*c340*/  FMUL R141, R141, R23 ;  /* 0x000000178d8d7220 */ /* 0x000fe20000400000 */
[----:B------:R-:W-:Y:S01]  /*c350*/  F2FP.BF16.F32.PACK_AB R131, RZ, R131 ;  /* 0x00000083ff83723e */ /* 0x000fe200000010ff */
[-C--:B------:R-:W-:Y:S01]  /*c360*/  FMUL R142, R142, R23.reuse ;  /* 0x000000178e8e7220 */ /* 0x080fe20000400000 */
[----:B------:R-:W-:Y:S01]  /*c370*/  F2FP.BF16.F32.PACK_AB R132, RZ, R132 ;  /* 0x00000084ff84723e */ /* 0x000fe200000010ff */
[----:B------:R-:W-:Y:S01]  /*c380*/  FMUL R143, R143, R23 ;  /* 0x000000178f8f7220 */ /* 0x000fe20000400000 */
[----:B------:R-:W-:Y:S01]  /*c390*/  F2FP.BF16.F32.PACK_AB R133, RZ, R133 ;  /* 0x00000085ff85723e */ /* 0x000fe200000010ff */
[----:B0-----:R-:W-:Y:S01]  /*c3a0*/  @P4 IMAD.MOV.U32 R4, RZ, RZ, R8 ;  /* 0x000000ffff044224 */ /* 0x001fe200078e0008 */
[----:B------:R-:W-:Y:S01]  /*c3b0*/  F2FP.BF16.F32.PACK_AB R134, RZ, R134 ;  /* 0x00000086ff86723e */ /* 0x000fe200000010ff */
[--C-:B------:R-:W-:Y:S01]  /*c3c0*/  @P4 IMAD.MOV.U32 R5, RZ, RZ, R9.reuse ;  /* 0x000000ffff054224 */ /* 0x100fe200078e0009 */
[----:B------:R-:W-:Y:S01]  /*c3d0*/  F2FP.BF16.F32.PACK_AB R135, RZ, R135 ;  /* 0x00000087ff87723e */ /* 0x000fe200000010ff */
[-C--:B------:R-:W-:Y:S01]  /*c3e0*/  FMUL R144, R144, R23.reuse ;  /* 0x0000001790907220 */ /* 0x080fe20000400000 */
[----:B------:R-:W-:Y:S01]  /*c3f0*/  F2FP.BF16.F32.PACK_AB R136, RZ, R136 ;  /* 0x00000088ff88723e */ /* 0x000fe200000010ff */
[-C--:B------:R-:W-:Y:S01]  /*c400*/  FMUL R145, R145, R23.reuse ;  /* 0x0000001791917220 */ /* 0x080fe20000400000 */
[----:B------:R0:W-:Y:S01]  /*c410*/  @P4 STG.E.U16 desc[UR54][R4.64+0x10], R124 ;  /* 0x0000107c04004986 */ /* 0x0001e2000c101536 */
[----:B------:R-:W-:Y:S01]  /*c420*/  ISETP.GT.AND P4, PT, R0, RZ, P3 ;  /* 0x000000ff0000720c */ /* 0x000fe20001f84270 */
        /* <DEDUP_REMOVED lines=11> */
[----:B------:R-:W-:Y:S01]  /*c4e0*/  @P5 MOV R4, R8 ;  /* 0x0000000800045202 */ /* 0x000fe20000000f00 */
[-C--:B------:R-:W-:Y:S01]  /*c4f0*/  FMUL R151, R151, R23.reuse ;  /* 0x0000001797977220 */ /* 0x080fe20000400000 */
[----:B------:R-:W-:Y:S01]  /*c500*/  F2FP.BF16.F32.PACK_AB R142, RZ, R142 ;  /* 0x0000008eff8e723e */ /* 0x000fe200000010ff */
[----:B------:R-:W-:Y:S01]  /*c510*/  FMUL R152, R152, R23 ;  /* 0x0000001798987220 */ /* 0x000fe20000400000 */
[----:B------:R-:W-:Y:S01]  /*c520*/  F2FP.BF16.F32.PACK_AB R143, RZ, R143 ;  /* 0x0000008fff8f723e */ /* 0x000fe200000010ff */
[----:B------:R0:W-:Y:S01]  /*c530*/  @P5 STG.E.U16 desc[UR54][R4.64+0x12], R125 ;  /* 0x0000127d04005986 */ /* 0x0001e2000c101536 */
[----:B------:R-:W-:Y:S01]  /*c540*/  ISETP.GT.AND P5, PT, R0, RZ, P0 ;  /* 0x000000ff0000720c */ /* 0x000fe200007a4270 */
        /* <DEDUP_REMOVED lines=8> */
[----:B------:R-:W-:Y:S01]  /*c5d0*/  FMUL R157, R157, R23 ;  /* 0x000000179d9d7220 */ /* 0x000fe20000400000 */
[----:B------:R-:W-:Y:S01]  /*c5e0*/  F2FP.BF16.F32.PACK_AB R148, RZ, R148 ;  /* 0x00000094ff94723e */ /* 0x000fe200000010ff */
[--C-:B0-----:R-:W-:Y:S01]  /*c5f0*/  @P1 IMAD.MOV.U32 R4, RZ, RZ, R6.reuse ;  /* 0x000000ffff041224 */ /* 0x101fe200078e0006 */
[----:B------:R-:W-:Y:S01]  /*c600*/  F2FP.BF16.F32.PACK_AB R149, RZ, R149 ;  /* 0x00000095ff95723e */ /* 0x000fe200000010ff */
[--C-:B------:R-:W-:Y:S01]  /*c610*/  @P1 IMAD.MOV.U32 R5, RZ, RZ, R7.reuse ;  /* 0x000000ffff051224 */ /* 0x100fe200078e0007 */
[----:B------:R-:W-:Y:S01]  /*c620*/  F2FP.BF16.F32.PACK_AB R150, RZ, R150 ;  /* 0x00000096ff96723e */ /* 0x000fe200000010ff */
[----:B------:R-:W-:Y:S01]  /*c630*/  FMUL R158, R158, R23 ;  /* 0x000000179e9e7220 */ /* 0x000fe20000400000 */
[----:B------:R-:W-:Y:S01]  /*c640*/  F2FP.BF16.F32.PACK_AB R151, RZ, R151 ;  /* 0x00000097ff97723e */ /* 0x000fe200000010ff */
[-C--:B------:R-:W-:Y:S01]  /*c650*/  FMUL R159, R159, R23.reuse ;  /* 0x000000179f9f7220 */ /* 0x080fe20000400000 */
[----:B------:R0:W-:Y:S01]  /*c660*/  @P1 STG.E.U16 desc[UR54][R4.64+0x10], R126 ;  /* 0x0000107e04001986 */ /* 0x0001e2000c101536 */
[----:B------:R-:W-:Y:S01]  /*c670*/  ISETP.GT.AND P1, PT, R0, 0x8, P3 ;  /* 0x000000080000780c */ /* 0x000fe20001f24270 */
[-C--:B------:R-:W-:Y:S01]  /*c680*/  FMUL R160, R160, R23.reuse ;  /* 0x00000017a0a07220 */ /* 0x080fe20000400000 */
[----:B------:R-:W-:Y:S01]  /*c690*/  ISETP.GT.AND P3, PT, R2, 0x18, PT ;  /* 0x000000180200780c */ /* 0x000fe20003f64270 */
        /* <DEDUP_REMOVED lines=10> */
[----:B------:R-:W-:Y:S01]  /*c740*/  @P2 IMAD.MOV.U32 R5, RZ, RZ, R7 ;  /* 0x000000ffff052224 */ /* 0x000fe200078e0007 */
[----:B------:R-:W-:Y:S01]  /*c750*/  F2FP.BF16.F32.PACK_AB R157, RZ, R157 ;  /* 0x0000009dff9d723e */ /* 0x000fe200000010ff */
[-C--:B------:R-:W-:Y:S01]  /*c760*/  FMUL R165, R165, R23.reuse ;  /* 0x00000017a5a57220 */ /* 0x080fe20000400000 */
[----:B------:R-:W-:Y:S01]  /*c770*/  F2FP.BF16.F32.PACK_AB R158, RZ, R158 ;  /* 0x0000009eff9e723e */ /* 0x000fe200000010ff */
[-C--:B------:R-:W-:Y:S01]  /*c780*/  FMUL R166, R166, R23.reuse ;  /* 0x00000017a6a67220 */ /* 0x080fe20000400000 */
[----:B------:R0:W-:Y:S01]  /*c790*/  @P2 STG.E.U16 desc[UR54][R4.64+0x12], R127 ;  /* 0x0000127f04002986 */ /* 0x0001e2000c101536 */
[----:B------:R-:W-:Y:S01]  /*c7a0*/  ISETP.GT.AND P2, PT, R0, 0x8, P0 ;  /* 0x000000080000780c */ /* 0x000fe20000744270 */
[-C--:B------:R-:W-:Y:S01]  /*c7b0*/  FMUL R167, R167, R23.reuse ;  /* 0x00000017a7a77220 */ /* 0x080fe20000400000 */
        /* <DEDUP_REMOVED lines=9> */
[--C-:B0-----:R-:W-:Y:S01]  /*c850*/  @P4 IMAD.MOV.U32 R5, RZ, RZ, R9.reuse ;  /* 0x000000ffff054224 */ /* 0x101fe200078e0009 */
[----:B------:R-:W-:Y:S01]  /*c860*/  @P4 MOV R4, R8 ;  /* 0x0000000800044202 */ /* 0x000fe20000000f00 */
[----:B------:R-:W-:Y:S01]  /*c870*/  FMUL R172, R172, R23 ;  /* 0x00000017acac7220 */ /* 0x000fe20000400000 */
[----:B------:R-:W-:Y:S01]  /*c880*/  F2FP.BF16.F32.PACK_AB R163, RZ, R163 ;  /* 0x000000a3ffa3723e */ /* 0x000fe200000010ff */
[-C--:B------:R-:W-:Y:S01]  /*c890*/  FMUL R173, R173, R23.reuse ;  /* 0x00000017adad7220 */ /* 0x080fe20000400000 */
[----:B------:R-:W-:Y:S01]  /*c8a0*/  F2FP.BF16.F32.PACK_AB R164, RZ, R164 ;  /* 0x000000a4ffa4723e */ /* 0x000fe200000010ff */
        /* <DEDUP_REMOVED lines=50> */
[----:B0-----:R-:W-:Y:S01]  /*cbd0*/  @P2 IMAD.MOV.U32 R5, RZ, RZ, R7 ;  /* 0x000000ffff052224 */ /* 0x001fe200078e0007 */
[----:B------:R-:W-:Y:S01]  /*cbe0*/  @P2 MOV R4, R6 ;  /* 0x0000000600042202 */ /* 0x000fe20000000f00 */
[----:B------:R-:W-:Y:S01]  /*cbf0*/  FMUL R193, R193, R23 ;  /* 0x00000017c1c17220 */ /* 0x000fe20000400000 */
[----:B------:R-:W-:Y:S01]  /*cc00*/  F2FP.BF16.F32.PACK_AB R185, RZ, R185 ;  /* 0x000000b9ffb9723e */ /* 0x000fe200000010ff */
[-C--:B------:R-:W-:Y:S01]  /*cc10*/  FMUL R194, R194, R23.reuse ;  /* 0x00000017c2c27220 */ /* 0x080fe20000400000 */
[----:B------:R-:W-:Y:S01]  /*cc20*/  F2FP.BF16.F32.PACK_AB R186, RZ, R186 ;  /* 0x000000baffba723e */ /* 0x000fe200000010ff */
        /* <DEDUP_REMOVED lines=31> */
[----:B0-----:R-:W-:Y:S01]  /*ce20*/  @P5 IMAD.MOV.U32 R4, RZ, RZ, R8 ;  /* 0x000000ffff045224 */ /* 0x001fe200078e0008 */
[----:B------:R-:W-:Y:S01]  /*ce30*/  F2FP.BF16.F32.PACK_AB R199, RZ, R199 ;  /* 0x000000c7ffc7723e */ /* 0x000fe200000010ff */
[----:B------:R-:W-:Y:S01]  /*ce40*/  @P5 IMAD.MOV.U32 R5, RZ, RZ, R9 ;  /* 0x000000ffff055224 */ /* 0x000fe200078e0009 */
        /* <DEDUP_REMOVED lines=280> */
[----:B------:R-:W-:-:S02]  /*dfd0*/  F2FP.BF16.F32.PACK_AB R115, RZ, R115 ;  /* 0x00000073ff73723e */ /* 0x000fc400000010ff */
[----:B------:R-:W-:Y:S02]  /*dfe0*/  F2FP.BF16.F32.PACK_AB R116, RZ, R116 ;  /* 0x00000074ff74723e */ /* 0x000fe400000010ff */
[----:B------:R0:W-:Y:S01]  /*dff0*/  @P4 STG.E.U16 desc[UR54][R4.64+0x70], R148 ;  /* 0x0000709404004986 */ /* 0x0001e2000c101536 */
[----:B------:R-:W-:Y:S02]  /*e000*/  ISETP.GT.AND P4, PT, R0, RZ, P3 ;  /* 0x000000ff0000720c */ /* 0x000fe40001f84270 */
[----:B------:R-:W-:Y:S02]  /*e010*/  F2FP.BF16.F32.PACK_AB R117, RZ, R117 ;  /* 0x00000075ff75723e */ /* 0x000fe400000010ff */
[----:B------:R-:W-:Y:S02]  /*e020*/  F2FP.BF16.F32.PACK_AB R118, RZ, R118 ;  /* 0x00000076ff76723e */ /* 0x000fe400000010ff */
[----:B------:R-:W-:Y:S02]  /*e030*/  F2FP.BF16.F32.PACK_AB R119, RZ, R119 ;  /* 0x00000077ff77723e */ /* 0x000fe400000010ff */
[----:B0-----:R-:W-:Y:S01]  /*e040*/  @P5 MOV R4, R8 ;  /* 0x0000000800045202 */ /* 0x001fe20000000f00 */
[----:B------:R-:W-:-:S05]  /*e050*/  @P5 IMAD.MOV.U32 R5, RZ, RZ, R9 ;  /* 0x000000ffff055224 */ /* 0x000fca00078e0009 */
[----:B------:R0:W-:Y:S01]  /*e060*/  @P5 STG.E.U16 desc[UR54][R4.64+0x72], R149 ;  /* 0x0000729504005986 */ /* 0x0001e2000c101536 */
[----:B------:R-:W-:Y:S01]  /*e070*/  ISETP.GT.AND P5, PT, R0, RZ, P0 ;  /* 0x000000ff0000720c */ /* 0x000fe200007a4270 */
[----:B0-----:R-:W-:Y:S02]  /*e080*/  @P1 IMAD.MOV.U32 R4, RZ, RZ, R6 ;  /* 0x000000ffff041224 */ /* 0x001fe400078e0006 */
[----:B------:R-:W-:-:S05]  /*e090*/  @P1 IMAD.MOV.U32 R5, RZ, RZ, R7 ;  /* 0x000000ffff051224 */ /* 0x000fca00078e0007 */
[----:B------:R0:W-:Y:S01]  /*e0a0*/  @P1 STG.E.U16 desc[UR54][R4.64+0x70], R150 ;  /* 0x0000709604001986 */ /* 0x0001e2000c101536 */
[----:B------:R-:W-:Y:S02]  /*e0b0*/  ISETP.GT.AND P1, PT, R0, 0x8, P3 ;  /* 0x000000080000780c */ /* 0x000fe40001f24270 */
[----:B------:R-:W-:Y:S01]  /*e0c0*/  ISETP.GT.AND P3, PT, R2, 0x48, PT ;  /* 0x000000480200780c */ /* 0x000fe20003f64270 */
[----:B0-----:R-:W-:Y:S02]  /*e0d0*/  @P2 IMAD.MOV.U32 R4, RZ, RZ, R6 ;  /* 0x000000ffff042224 */ /* 0x001fe400078e0006 */
[----:B------:R-:W-:-:S05]  /*e0e0*/  @P2 IMAD.MOV.U32 R5, RZ, RZ, R7 ;  /* 0x000000ffff052224 */ /* 0x000fca00078e0007 */
[----:B------:R0:W-:Y:S01]  /*e0f0*/  @P2 STG.E.U16 desc[UR54][R4.64+0x72], R151 ;  /* 0x0000729704002986 */ /* 0x0001e2000c101536 */
[----:B------:R-:W-:Y:S02]  /*e100*/  ISETP.GT.AND P2, PT, R0, 0x8, P0 ;  /* 0x000000080000780c */ /* 0x000fe40000744270 */
[----:B------:R-:W-:Y:S02]  /*e110*/  ISETP.GT.AND P0, PT, R2, 0x49, PT ;  /* 0x000000490200780c */ /* 0x000fe40003f04270 */
[----:B0-----:R-:W-:Y:S01]  /*e120*/  @P4 MOV R4, R8 ;  /* 0x0000000800044202 */ /* 0x001fe20000000f00 */
[----:B------:R-:W-:-:S05]  /*e130*/  @P4 IMAD.MOV.U32 R5, RZ, RZ, R9 ;  /* 0x000000ffff054224 */ /* 0x000fca00078e0009 */
[----:B------:R0:W-:Y:S01]  /*e140*/  @P4 STG.E.U16 desc[UR54][R4.64+0x80], R152 ;  /* 0x0000809804004986 */ /* 0x0001e2000c101536 */
[----:B------:R-:W-:Y:S01]  /*e150*/  ISETP.GT.AND P4, PT, R0, RZ, P3 ;  /* 0x000000ff0000720c */ /* 0x000fe20001f84270 */
[----:B0-----:R-:W-:Y:S02]  /*e160*/  @P5 IMAD.MOV.U32 R4, RZ, RZ, R8 ;  /* 0x000000ffff045224 */ /* 0x001fe400078e0008 */
[----:B------:R-:W-:-:S05]  /*e170*/  @P5 IMAD.MOV.U32 R5, RZ, RZ, R9 ;  /* 0x000000ffff055224 */ /* 0x000fca00078e0009 */
[----:B------:R0:W-:Y:S01]  /*e180*/  @P5 STG.E.U16 desc[UR54][R4.64+0x82], R153 ;  /* 0x0000829904005986 */ /* 0x0001e2000c101536 */
[----:B------:R-:W-:Y:S01]  /*e190*/  ISETP.GT.AND P5, PT, R0, RZ, P0 ;  /* 0x000000ff0000720c */ /* 0x000fe200007a4270 */
        /* <DEDUP_REMOVED lines=8> */
[----:B------:R-:W-:Y:S02]  /*e220*/  ISETP.GT.AND P2, PT, R0, 0x8, P0 ;  /* 0x000000080000780c */ /* 0x000fe40000744270 */
[----:B------:R-:W-:Y:S01]  /*e230*/  ISETP.GT.AND P0, PT, R2, 0x51, PT ;  /* 0x000000510200780c */ /* 0x000fe20003f04270 */
[----:B0-----:R-:W-:Y:S02]  /*e240*/  @P4 IMAD.MOV.U32 R4, RZ, RZ, R8 ;  /* 0x000000ffff044224 */ /* 0x001fe400078e0008 */
[----:B------:R-:W-:-:S05]  /*e250*/  @P4 IMAD.MOV.U32 R5, RZ, RZ, R9 ;  /* 0x000000ffff054224 */ /* 0x000fca00078e0009 */
[----:B------:R0:W-:Y:S01]  /*e260*/  @P4 STG.E.U16 desc[UR54][R4.64+0x90], R156 ;  /* 0x0000909c04004986 */ /* 0x0001e2000c101536 */
[----:B------:R-:W-:Y:S01]  /*e270*/  ISETP.GT.AND P4, PT, R0, RZ, P3 ;  /* 0x000000ff0000720c */ /* 0x000fe20001f84270 */
[----:B0-----:R-:W-:Y:S02]  /*e280*/  @P5 IMAD.MOV.U32 R4, RZ, RZ, R8 ;  /* 0x000000ffff045224 */ /* 0x001fe400078e0008 */
[----:B------:R-:W-:-:S05]  /*e290*/  @P5 IMAD.MOV.U32 R5, RZ, RZ, R9 ;  /* 0x000000ffff055224 */ /* 0x000fca00078e0009 */
[----:B------:R0:W-:Y:S01]  /*e2a0*/  @P5 STG.E.U16 desc[UR54][R4.64+0x92], R157 ;  /* 0x0000929d04005986 */ /* 0x0001e2000c101536 */
[----:B------:R-:W-:Y:S02]  /*e2b0*/  ISETP.GT.AND P5, PT, R0, RZ, P0 ;  /* 0x000000ff0000720c */ /* 0x000fe400007a4270 */
        /* <DEDUP_REMOVED lines=13> */
[----:B------:R-:W-:Y:S02]  /*e390*/  ISETP.GT.AND P4, PT, R0, RZ, P3 ;  /* 0x000000ff0000720c */ /* 0x000fe40001f84270 */
        /* <DEDUP_REMOVED lines=201> */
[C---:B------:R-:W-:Y:S02]  /*f030*/  ISETP.GT.AND P5, PT, R0.reuse, RZ, P0 ;  /* 0x000000ff0000720c */ /* 0x040fe400007a4270 */
[----:B------:R-:W-:Y:S02]  /*f040*/  ISETP.GT.AND P0, PT, R0, 0x8, P0 ;  /* 0x000000080000780c */ /* 0x000fe40000704270 */
[----:B0-----:R-:W-:Y:S01]  /*f050*/  @P1 MOV R4, R6 ;  /* 0x0000000600041202 */ /* 0x001fe20000000f00 */
[----:B------:R-:W-:-:S05]  /*f060*/  @P1 IMAD.MOV.U32 R5, RZ, RZ, R7 ;  /* 0x000000ffff051224 */ /* 0x000fca00078e0007 */
[----:B------:R0:W-:Y:S01]  /*f070*/  @P1 STG.E.U16 desc[UR54][R4.64+0x150], R206 ;  /* 0x000150ce04001986 */ /* 0x0001e2000c101536 */
        /* <DEDUP_REMOVED lines=13> */
[C---:B------:R-:W-:Y:S02]  /*f150*/  ISETP.GT.AND P5, PT, R0.reuse, RZ, P1 ;  /* 0x000000ff0000720c */ /* 0x040fe40000fa4270 */
[----:B------:R-:W-:Y:S01]  /*f160*/  ISETP.GT.AND P1, PT, R0, 0x8, P1 ;  /* 0x000000080000780c */ /* 0x000fe20000f24270 */
        /* <DEDUP_REMOVED lines=362> */
[C---:B------:R-:W-:Y:S02]  /*10810*/  ISETP.GT.AND P1, PT, R0.reuse, 0x8, P2 ;  /* 0x000000080000780c */ /* 0x040fe40001724270 */
[----:B------:R-:W-:Y:S02]  /*10820*/  ISETP.GT.AND P2, PT, R0, 0x8, P3 ;  /* 0x000000080000780c */ /* 0x000fe40001f44270 */
[----:B------:R-:W-:Y:S01]  /*10830*/  ISETP.GT.AND P3, PT, R2, 0x160, PT ;  /* 0x000001600200780c */ /* 0x000fe20003f64270 */
[----:B0-----:R-:W-:Y:S02]  /*10840*/  @P0 IMAD.MOV.U32 R4, RZ, RZ, R6 ;  /* 0x000000ffff040224 */ /* 0x001fe400078e0006 */
[----:B------:R-:W-:-:S05]  /*10850*/  @P0 IMAD.MOV.U32 R5, RZ, RZ, R7 ;  /* 0x000000ffff050224 */ /* 0x000fca00078e0007 */
[----:B------:R0:W-:Y:S01]  /*10860*/  @P0 STG.E.U16 desc[UR54][R4.64+0x2a2], R99 ;  /* 0x0002a26304000986 */ /* 0x0001e2000c101536 */
        /* <DEDUP_REMOVED lines=17> */
[----:B------:R0:W-:Y:S02]  /*10980*/  @P2 STG.E.U16 desc[UR54][R4.64+0x2b2], R103 ;  /* 0x0002b26704002986 */ /* 0x0001e4000c101536 */
[----:B0-----:R-:W-:Y:S01]  /*10990*/  @P4 MOV R4, R8 ;  /* 0x0000000800044202 */ /* 0x001fe20000000f00 */
[----:B------:R-:W-:-:S05]  /*109a0*/  @P4 IMAD.MOV.U32 R5, RZ, RZ, R9 ;  /* 0x000000ffff054224 */ /* 0x000fca00078e0009 */
[----:B------:R0:W-:Y:S01]  /*109b0*/  @P4 STG.E.U16 desc[UR54][R4.64+0x2c0], R104 ;  /* 0x0002c06804004986 */ /* 0x0001e2000c101536 */
[----:B------:R-:W-:-:S04]  /*109c0*/  ISETP.GT.AND P4, PT, R2, 0x168, PT ;  /* 0x000001680200780c */ /* 0x000fc80003f84270 */
[C---:B------:R-:W-:Y:S02]  /*109d0*/  ISETP.GT.AND P2, PT, R0.reuse, RZ, P4 ;  /* 0x000000ff0000720c */ /* 0x040fe40002744270 */
[----:B------:R-:W-:Y:S01]  /*109e0*/  ISETP.GT.AND P4, PT, R0, 0x8, P4 ;  /* 0x000000080000780c */ /* 0x000fe20002784270 */
[----:B0-----:R-:W-:Y:S02]  /*109f0*/  @P5 IMAD.MOV.U32 R4, RZ, RZ, R8 ;  /* 0x000000ffff045224 */ /* 0x001fe400078e0008 */
[----:B------:R-:W-:-:S05]  /*10a00*/  @P5 IMAD.MOV.U32 R5, RZ, RZ, R9 ;  /* 0x000000ffff055224 */ /* 0x000fca00078e0009 */
[----:B------:R0:W-:Y:S01]  /*10a10*/  @P5 STG.E.U16 desc[UR54][R4.64+0x2c2], R105 ;  /* 0x0002c26904005986 */ /* 0x0001e2000c101536 */
[----:B------:R-:W-:-:S04]  /*10a20*/  ISETP.GT.AND P5, PT, R2, 0x169, PT ;  /* 0x000001690200780c */ /* 0x000fc80003fa4270 */
[----:B------:R-:W-:Y:S01]  /*10a30*/  ISETP.GT.AND P6, PT, R0, RZ, P5 ;  /* 0x000000ff0000720c */ /* 0x000fe20002fc4270 */
[----:B0-----:R-:W-:Y:S01]  /*10a40*/  @P1 IMAD.MOV.U32 R4, RZ, RZ, R6 ;  /* 0x000000ffff041224 */ /* 0x001fe200078e0006 */
[----:B------:R-:W-:-:S05]  /*10a50*/  @P1 MOV R5, R7 ;  /* 0x0000000700051202 */ /* 0x000fca0000000f00 */
[----:B------:R0:W-:Y:S01]  /*10a60*/  @P1 STG.E.U16 desc[UR54][R4.64+0x2c0], R106 ;  /* 0x0002c06a04001986 */ /* 0x0001e2000c101536 */
[----:B------:R-:W-:-:S05]  /*10a70*/  ISETP.GT.AND P1, PT, R2, 0x178, PT ;  /* 0x000001780200780c */ /* 0x000fca0003f24270 */
[----:B------:R-:W-:Y:S02]  /*10a80*/  @P6 IMAD.MOV.U32 R3, RZ, RZ, R9 ;  /* 0x000000ffff036224 */ /* 0x000fe400078e0009 */
[----:B0-----:R-:W-:Y:S02]  /*10a90*/  @P0 IMAD.MOV.U32 R4, RZ, RZ, R6 ;  /* 0x000000ffff040224 */ /* 0x001fe400078e0006 */
[----:B------:R-:W-:-:S05]  /*10aa0*/  @P0 IMAD.MOV.U32 R5, RZ, RZ, R7 ;  /* 0x000000ffff050224 */ /* 0x000fca00078e0007 */
[----:B------:R0:W-:Y:S01]  /*10ab0*/  @P0 STG.E.U16 desc[UR54][R4.64+0x2c2], R107 ;  /* 0x0002c26b04000986 */ /* 0x0001e2000c101536 */
[----:B------:R-:W-:Y:S01]  /*10ac0*/  ISETP.GT.AND P0, PT, R2, 0x179, PT ;  /* 0x000001790200780c */ /* 0x000fe20003f04270 */
[----:B0-----:R-:W-:Y:S02]  /*10ad0*/  @P2 IMAD.MOV.U32 R4, RZ, RZ, R8 ;  /* 0x000000ffff042224 */ /* 0x001fe400078e0008 */
[----:B------:R-:W-:-:S05]  /*10ae0*/  @P2 IMAD.MOV.U32 R5, RZ, RZ, R9 ;  /* 0x000000ffff052224 */ /* 0x000fca00078e0009 */
[----:B------:R-:W-:Y:S01]  /*10af0*/  @P2 STG.E.U16 desc[UR54][R4.64+0x2d0], R108 ;  /* 0x0002d06c04002986 */ /* 0x000fe2000c101536 */
[----:B------:R-:W-:Y:S02]  /*10b00*/  ISETP.GT.AND P2, PT, R2, 0x171, PT ;  /* 0x000001710200780c */ /* 0x000fe40003f44270 */
[----:B------:R-:W-:-:S05]  /*10b10*/  @P6 MOV R2, R8 ;  /* 0x0000000800026202 */ /* 0x000fca0000000f00 */
[----:B------:R0:W-:Y:S01]  /*10b20*/  @P6 STG.E.U16 desc[UR54][R2.64+0x2d2], R109 ;  /* 0x0002d26d02006986 */ /* 0x0001e2000c101536 */
[C---:B------:R-:W-:Y:S02]  /*10b30*/  ISETP.GT.AND P6, PT, R0.reuse, 0x8, P5 ;  /* 0x000000080000780c */ /* 0x040fe40002fc4270 */
[C---:B------:R-:W-:Y:S02]  /*10b40*/  ISETP.GT.AND P5, PT, R0.reuse, RZ, P3 ;  /* 0x000000ff0000720c */ /* 0x040fe40001fa4270 */
[----:B------:R-:W-:Y:S01]  /*10b50*/  ISETP.GT.AND P3, PT, R0, 0x8, P3 ;  /* 0x000000080000780c */ /* 0x000fe20001f64270 */
[----:B0-----:R-:W-:Y:S02]  /*10b60*/  @P4 IMAD.MOV.U32 R2, RZ, RZ, R6 ;  /* 0x000000ffff024224 */ /* 0x001fe400078e0006 */
[----:B------:R-:W-:-:S05]  /*10b70*/  @P4 IMAD.MOV.U32 R3, RZ, RZ, R7 ;  /* 0x000000ffff034224 */ /* 0x000fca00078e0007 */
[----:B------:R0:W-:Y:S01]  /*10b80*/  @P4 STG.E.U16 desc[UR54][R2.64+0x2d0], R110 ;  /* 0x0002d06e02004986 */ /* 0x0001e2000c101536 */
[C---:B------:R-:W-:Y:S02]  /*10b90*/  ISETP.GT.AND P4, PT, R0.reuse, RZ, P2 ;  /* 0x000000ff0000720c */ /* 0x040fe40001784270 */
[----:B------:R-:W-:Y:S01]  /*10ba0*/  ISETP.GT.AND P2, PT, R0, 0x8, P2 ;  /* 0x000000080000780c */ /* 0x000fe20001744270 */
[----:B0-----:R-:W-:Y:S01]  /*10bb0*/  @P6 IMAD.MOV.U32 R2, RZ, RZ, R6 ;  /* 0x000000ffff026224 */ /* 0x001fe200078e0006 */
[----:B------:R-:W-:-:S05]  /*10bc0*/  @P6 MOV R3, R7 ;  /* 0x0000000700036202 */ /* 0x000fca0000000f00 */
[----:B------:R0:W-:Y:S01]  /*10bd0*/  @P6 STG.E.U16 desc[UR54][R2.64+0x2d2], R111 ;  /* 0x0002d26f02006986 */ /* 0x0001e2000c101536 */
[C---:B------:R-:W-:Y:S02]  /*10be0*/  ISETP.GT.AND P6, PT, R0.reuse, RZ, P1 ;  /* 0x000000ff0000720c */ /* 0x040fe40000fc4270 */
[----:B------:R-:W-:Y:S01]  /*10bf0*/  ISETP.GT.AND P1, PT, R0, 0x8, P1 ;  /* 0x000000080000780c */ /* 0x000fe20000f24270 */
[----:B0-----:R-:W-:Y:S02]  /*10c00*/  @P5 IMAD.MOV.U32 R2, RZ, RZ, R8 ;  /* 0x000000ffff025224 */ /* 0x001fe400078e0008 */
[----:B------:R-:W-:-:S05]  /*10c10*/  @P5 IMAD.MOV.U32 R3, RZ, RZ, R9 ;  /* 0x000000ffff035224 */ /* 0x000fca00078e0009 */
[----:B------:R0:W-:Y:S01]  /*10c20*/  @P5 STG.E.U16 desc[UR54][R2.64+0x2e0], R112 ;  /* 0x0002e07002005986 */ /* 0x0001e2000c101536 */
[C---:B------:R-:W-:Y:S02]  /*10c30*/  ISETP.GT.AND P5, PT, R0.reuse, RZ, P0 ;  /* 0x000000ff0000720c */ /* 0x040fe400007a4270 */
[----:B------:R-:W-:Y:S01]  /*10c40*/  ISETP.GT.AND P0, PT, R0, 0x8, P0 ;  /* 0x000000080000780c */ /* 0x000fe20000704270 */
[----:B0-----:R-:W-:Y:S02]  /*10c50*/  @P4 IMAD.MOV.U32 R2, RZ, RZ, R8 ;  /* 0x000000ffff024224 */ /* 0x001fe400078e0008 */
[----:B------:R-:W-:-:S05]  /*10c60*/  @P4 IMAD.MOV.U32 R3, RZ, RZ, R9 ;  /* 0x000000ffff034224 */ /* 0x000fca00078e0009 */
[----:B------:R0:W-:Y:S02]  /*10c70*/  @P4 STG.E.U16 desc[UR54][R2.64+0x2e2], R113 ;  /* 0x0002e27102004986 */ /* 0x0001e4000c101536 */
[----:B0-----:R-:W-:Y:S01]  /*10c80*/  @P3 MOV R2, R6 ;  /* 0x0000000600023202 */ /* 0x001fe20000000f00 */
[----:B------:R-:W-:-:S05]  /*10c90*/  @P3 IMAD.MOV.U32 R3, RZ, RZ, R7 ;  /* 0x000000ffff033224 */ /* 0x000fca00078e0007 */
[----:B------:R0:W-:Y:S02]  /*10ca0*/  @P3 STG.E.U16 desc[UR54][R2.64+0x2e0], R114 ;  /* 0x0002e07202003986 */ /* 0x0001e4000c101536 */
[----:B0-----:R-:W-:Y:S02]  /*10cb0*/  @P2 IMAD.MOV.U32 R2, RZ, RZ, R6 ;  /* 0x000000ffff022224 */ /* 0x001fe400078e0006 */
[----:B------:R-:W-:-:S05]  /*10cc0*/  @P2 IMAD.MOV.U32 R3, RZ, RZ, R7 ;  /* 0x000000ffff032224 */ /* 0x000fca00078e0007 */
[----:B------:R0:W-:Y:S02]  /*10cd0*/  @P2 STG.E.U16 desc[UR54][R2.64+0x2e2], R115 ;  /* 0x0002e27302002986 */ /* 0x0001e4000c101536 */
[----:B0-----:R-:W-:Y:S01]  /*10ce0*/  @P6 IMAD.MOV.U32 R2, RZ, RZ, R8 ;  /* 0x000000ffff026224 */ /* 0x001fe200078e0008 */
[----:B------:R-:W-:-:S05]  /*10cf0*/  @P6 MOV R3, R9 ;  /* 0x0000000900036202 */ /* 0x000fca0000000f00 */
[----:B------:R0:W-:Y:S04]  /*10d00*/  @P6 STG.E.U16 desc[UR54][R2.64+0x2f0], R116 ;  /* 0x0002f07402006986 */ /* 0x0001e8000c101536 */
[----:B------:R1:W-:Y:S01]  /*10d10*/  @P5 STG.E.U16 desc[UR54][R8.64+0x2f2], R117 ;  /* 0x0002f27508005986 */ /* 0x0003e2000c101536 */
[----:B0-----:R-:W-:Y:S02]  /*10d20*/  @P1 IMAD.MOV.U32 R2, RZ, RZ, R6 ;  /* 0x000000ffff021224 */ /* 0x001fe400078e0006 */
[----:B------:R-:W-:-:S05]  /*10d30*/  @P1 IMAD.MOV.U32 R3, RZ, RZ, R7 ;  /* 0x000000ffff031224 */ /* 0x000fca00078e0007 */
[----:B------:R1:W-:Y:S04]  /*10d40*/  @P1 STG.E.U16 desc[UR54][R2.64+0x2f0], R118 ;  /* 0x0002f07602001986 */ /* 0x0003e8000c101536 */
[----:B------:R1:W-:Y:S02]  /*10d50*/  @P0 STG.E.U16 desc[UR54][R6.64+0x2f2], R119 ;  /* 0x0002f27706000986 */ /* 0x0003e4000c101536 */
.L_x_414:
[----:B------:R-:W-:Y:S05]  /*10d60*/  BSYNC B0 ;  /* 0x0000000000007941 */ /* 0x000fea0003800000 */
.L_x_32:
[----:B-1----:R-:W-:Y:S01]  /*10d70*/  IMAD.U32 R0, RZ, RZ, UR47 ;  /* 0x0000002fff007e24 */ /* 0x002fe2000f8e00ff */
[----:B------:R-:W-:Y:S01]  /*10d80*/  ULDC.64 UR4, c[0x0][0x650] ;  /* 0x0001940000047ab9 */ /* 0x000fe20000000a00 */
[----:B------:R-:W-:Y:S01]  /*10d90*/  IMAD.U32 R2, RZ, RZ, UR52 ;  /* 0x00000034ff027e24 */ /* 0x000fe2000f8e00ff */
[----:B------:R-:W-:Y:S01]  /*10da0*/  MOV R3, UR53 ;  /* 0x0000003500037c02 */ /* 0x000fe20008000f00 */
[----:B------:R1:W-:Y:S01]  /*10db0*/  SYNCS.ARRIVE.TRANS64.A1T0 RZ, [R0+UR49], RZ ;  /* 0x000000ff00ff79a7 */ /* 0x0003e20008100031 */
[----:B-----5:R-:W-:Y:S02]  /*10dc0*/  IMAD.MOV.U32 R18, RZ, RZ, -0x1 ;  /* 0xffffffffff127424 */ /* 0x020fe400078e00ff */
[----:B------:R-:W-:Y:S01]  /*10dd0*/  LEA R16, P0, R2, R16, 0x1 ;  /* 0x0000001002107211 */ /* 0x000fe200078008ff */
[----:B------:R-:W-:Y:S02]  /*10de0*/  IMAD.MOV.U32 R19, RZ, RZ, -0x1 ;  /* 0xffffffffff137424 */ /* 0x000fe400078e00ff */
[----:B-1----:R-:W-:-:S05]  /*10df0*/  IMAD.U32 R0, RZ, RZ, UR37 ;  /* 0x00000025ff007e24 */ /* 0x002fca000f8e00ff */
[--C-:B------:R-:W-:Y:S01]  /*10e00*/  LEA.HI.X R17, R2, R17, R0.reuse, 0x1, P0 ;  /* 0x0000001102117211 */ /* 0x100fe200000f0c00 */
[----:B------:R-:W-:Y:S01]  /*10e10*/  IMAD.MOV.U32 R2, RZ, RZ, -0x1 ;  /* 0xffffffffff027424 */ /* 0x000fe200078e00ff */
[----:B------:R-:W-:Y:S02]  /*10e20*/  ISETP.GE.U32.AND P0, PT, R16, UR4, PT ;  /* 0x0000000410007c0c */ /* 0x000fe4000bf06070 */
[----:B------:R-:W-:Y:S02]  /*10e30*/  PRMT R0, RZ, 0x7610, R0 ;  /* 0x00007610ff007816 */ /* 0x000fe40000000000 */
[----:B------:R-:W-:-:S13]  /*10e40*/  ISETP.GE.U32.AND.EX P0, PT, R17, UR5, PT, P0 ;  /* 0x0000000511007c0c */ /* 0x000fda000bf06100 */
[----:B------:R-:W-:Y:S05]  /*10e50*/  @P0 BRA `(.L_x_415) ;  /* 0x00000004008c0947 */ /* 0x000fea0003800000 */
[----:B------:R-:W1:Y:S01]  /*10e60*/  S2UR UR6, SR_CTAID.X ;  /* 0x00000000000679c3 */ /* 0x000e620000002500 */
[----:B------:R-:W-:Y:S01]  /*10e70*/  ULDC.64 UR4, c[0x0][0x628] ;  /* 0x00018a0000047ab9 */ /* 0x000fe20000000a00 */
[----:B------:R-:W-:Y:S01]  /*10e80*/  ULDC UR7, c[0x0][0x150] ;  /* 0x0000540000077ab9 */ /* 0x000fe20000000800 */
[----:B------:R-:W-:Y:S01]  /*10e90*/  ISETP.NE.U32.AND P0, PT, RZ, UR4, PT ;  /* 0x00000004ff007c0c */ /* 0x000fe2000bf05070 */
[----:B------:R-:W-:Y:S01]  /*10ea0*/  ULDC UR15, c[0x0][0x630] ;  /* 0x00018c00000f7ab9 */ /* 0x000fe20000000800 */
[C---:B------:R-:W-:Y:S01]  /*10eb0*/  R2UR UR16, R16.reuse ;  /* 0x00000000101072ca */ /* 0x040fe200000e0000 */
[----:B------:R-:W-:Y:S01]  /*10ec0*/  ULDC UR18, c[0x0][0x154] ;  /* 0x0000550000127ab9 */ /* 0x000fe20000000800 */
[----:B------:R-:W-:Y:S01]  /*10ed0*/  ISETP.NE.AND.EX P0, PT, RZ, UR5, PT, P0 ;  /* 0x00000005ff007c0c */ /* 0x000fe2000bf05300 */
[----:B------:R-:W0:Y:S01]  /*10ee0*/  S2UR UR20, SR_CTAID.Y ;  /* 0x00000000001479c3 */ /* 0x000e220000002600 */
[----:B------:R-:W-:Y:S02]  /*10ef0*/  R2UR UR17, R17 ;  /* 0x00000000111172ca */ /* 0x000fe400000e0000 */
[----:B------:R-:W-:-:S02]  /*10f00*/  R2UR UR12, R16 ;  /* 0x00000000100c72ca */ /* 0x000fc400000e0000 */
[----:B------:R-:W-:Y:S02]  /*10f10*/  R2UR UR13, R17 ;  /* 0x00000000110d72ca */ /* 0x000fe400000e0000 */
[----:B-1----:R-:W-:-:S05]  /*10f20*/  I2FP.F32.U32 R0, UR6 ;  /* 0x0000000600007c45 */ /* 0x002fca0008201000 */
[----:B------:R-:W-:-:S04]  /*10f30*/  FMUL R0, R0, UR7 ;  /* 0x0000000700007c20 */ /* 0x000fc80008400000 */
[----:B------:R1:W0:Y:S01]  /*10f40*/  F2I.U32.TRUNC.NTZ R2, R0 ;  /* 0x0000000000027305 */ /* 0x000222000020f000 */
[----:B------:R-:W-:Y:S05]  /*10f50*/  @!P0 BRA `(.L_x_416) ;  /* 0x0000000000308947 */ /* 0x000fea0003800000 */
        /* <DEDUP_REMOVED lines=12> */
.L_x_416:
[----:B------:R-:W-:Y:S01]  /*11020*/  USHF.R.U64 UR12, UR12, UR15, UR13 ;  /* 0x0000000f0c0c7299 */ /* 0x000fe2000800120d */
[----:B01----:R-:W-:Y:S01]  /*11030*/  I2FP.F32.U32 R0, UR20 ;  /* 0x0000001400007c45 */ /* 0x003fe20008201000 */
[----:B------:R-:W-:Y:S02]  /*11040*/  USHF.R.U32.HI UR4, URZ, UR15, UR13 ;  /* 0x0000000f3f047299 */ /* 0x000fe4000801160d */
[----:B------:R-:W-:Y:S02]  /*11050*/  UIADD3 UR7, UP0, URZ, -UR12, URZ ;  /* 0x8000000c3f077290 */ /* 0x000fe4000ff1e03f */
[----:B------:R-:W-:Y:S01]  /*11060*/  FMUL R0, R0, UR18 ;  /* 0x0000001200007c20 */ /* 0x000fe20008400000 */
[----:B------:R-:W-:Y:S01]  /*11070*/  ULDC.64 UR10, c[0x0][0x620] ;  /* 0x00018800000a7ab9 */ /* 0x000fe20000000a00 */
[----:B------:R-:W-:Y:S01]  /*11080*/  UIADD3.X UR4, URZ, ~UR4, URZ, UP0, !UPT ;  /* 0x800000043f047290 */ /* 0x000fe200087fe43f */
[----:B------:R-:W-:Y:S01]  /*11090*/  UMOV UR8, UR16 ;  /* 0x0000001000087c82 */ /* 0x000fe20008000000 */
[----:B------:R-:W-:-:S02]  /*110a0*/  UMOV UR9, UR17 ;  /* 0x0000001100097c82 */ /* 0x000fc40008000000 */
[----:B------:R-:W0:Y:S01]  /*110b0*/  F2I.U32.TRUNC.NTZ R0, R0 ;  /* 0x0000000000007305 */ /* 0x000e22000020f000 */
[----:B------:R-:W-:Y:S01]  /*110c0*/  UIMAD UR4, UR4, UR10, URZ ;  /* 0x0000000a040472a4 */ /* 0x000fe2000f8e023f */
[----:B------:R-:W-:Y:S01]  /*110d0*/  R2UR UR17, R2 ;  /* 0x00000000021172ca */ /* 0x000fe200000e0000 */
[----:B------:R-:W-:Y:S02]  /*110e0*/  UIMAD.WIDE.U32 UR8, UR7, UR10, UR8 ;  /* 0x0000000a070872a5 */ /* 0x000fe4000f8e0008 */
[----:B------:R-:W-:Y:S01]  /*110f0*/  UIMAD UR7, UR7, UR11, UR4 ;  /* 0x0000000b070772a4 */ /* 0x000fe2000f8e0204 */
[----:B------:R-:W-:Y:S01]  /*11100*/  ULDC UR23, c[0x0][0x658] ;  /* 0x0001960000177ab9 */ /* 0x000fe20000000800 */
[----:B------:R-:W-:Y:S02]  /*11110*/  UMOV UR15, 0xffffffff ;  /* 0xffffffff000f7882 */ /* 0x000fe40000000000 */
[----:B------:R-:W-:Y:S01]  /*11120*/  UIADD3 UR7, UR9, UR7, URZ ;  /* 0x0000000709077290 */ /* 0x000fe2000fffe03f */
[----:B------:R-:W-:Y:S01]  /*11130*/  ULDC UR10, c[0x0][0x618] ;  /* 0x00018600000a7ab9 */ /* 0x000fe20000000800 */
[----:B------:R-:W-:Y:S01]  /*11140*/  ULDC.64 UR4, c[0x0][0x640] ;  /* 0x0001900000047ab9 */ /* 0x000fe20000000a00 */
[----:B------:R-:W-:Y:S01]  /*11150*/  USHF.L.U32 UR19, UR15, UR23, URZ ;  /* 0x000000170f137299 */ /* 0x000fe2000800063f */
[----:B------:R-:W-:Y:S01]  /*11160*/  ISETP.NE.U32.AND P0, PT, RZ, UR4, PT ;  /* 0x00000004ff007c0c */ /* 0x000fe2000bf05070 */
[----:B------:R-:W-:Y:S01]  /*11170*/  USHF.R.U64 UR15, UR8, UR10, UR7 ;  /* 0x0000000a080f7299 */ /* 0x000fe20008001207 */
[----:B0-----:R-:W-:Y:S01]  /*11180*/  R2UR UR11, R0 ;  /* 0x00000000000b72ca */ /* 0x001fe200000e0000 */
[----:B------:R-:W-:Y:S01]  /*11190*/  USHF.R.U32.HI UR7, URZ, UR10, UR7 ;  /* 0x0000000a3f077299 */ /* 0x000fe20008011607 */
[----:B------:R-:W-:Y:S01]  /*111a0*/  ISETP.NE.AND.EX P0, PT, RZ, UR5, PT, P0 ;  /* 0x00000005ff007c0c */ /* 0x000fe2000bf05300 */
[----:B------:R-:W-:Y:S01]  /*111b0*/  ULDC UR22, c[0x0][0x608] ;  /* 0x0001820000167ab9 */ /* 0x000fe20000000800 */
[----:B------:R-:W-:-:S02]  /*111c0*/  UIADD3 UR8, -UR17, URZ, URZ ;  /* 0x0000003f11087290 */ /* 0x000fc4000fffe13f */
[----:B------:R-:W-:Y:S02]  /*111d0*/  USHF.R.U64 UR18, UR15, UR22, UR7 ;  /* 0x000000160f127299 */ /* 0x000fe40008001207 */
[----:B------:R-:W-:Y:S01]  /*111e0*/  USHF.R.U32.HI UR7, URZ, UR22, UR7 ;  /* 0x000000163f077299 */ /* 0x000fe20008011607 */
[----:B------:R-:W-:Y:S01]  /*111f0*/  UMOV UR16, 0x1 ;  /* 0x0000000100107882 */ /* 0x000fe20000000000 */
[----:B------:R-:W-:Y:S02]  /*11200*/  ULDC UR21, c[0x0][0x144] ;  /* 0x0000510000157ab9 */ /* 0x000fe40000000800 */
[----:B------:R-:W-:Y:S01]  /*11210*/  USHF.R.U64 UR17, UR18, UR23, UR7 ;  /* 0x0000001712117299 */ /* 0x000fe20008001207 */
[----:B------:R-:W-:Y:S01]  /*11220*/  ULDC UR13, c[0x0][0x600] ;  /* 0x00018000000d7ab9 */ /* 0x000fe20000000800 */
[----:B------:R-:W-:Y:S02]  /*11230*/  UIADD3 UR22, -UR11, URZ, URZ ;  /* 0x0000003f0b167290 */ /* 0x000fe4000fffe13f */
[----:B------:R-:W-:-:S02]  /*11240*/  USHF.L.U32 UR16, UR16, UR23, URZ ;  /* 0x0000001710107299 */ /* 0x000fc4000800063f */
[----:B------:R-:W-:Y:S02]  /*11250*/  USHF.R.U32.HI UR11, URZ, UR23, UR7 ;  /* 0x000000173f0b7299 */ /* 0x000fe40008011607 */
[----:B------:R-:W-:Y:S02]  /*11260*/  UIADD3 UR14, UR13, -0x1, URZ ;  /* 0xffffffff0d0e7890 */ /* 0x000fe4000fffe03f */
[----:B------:R-:W-:Y:S02]  /*11270*/  ULOP3.LUT UR19, URZ, UR19, URZ, 0x33, !UPT ;  /* 0x000000133f137292 */ /* 0x000fe4000f8e333f */
        /* <DEDUP_REMOVED lines=16> */
.L_x_417:
[----:B------:R-:W-:Y:S01]  /*11380*/  UISETP.NE.AND UP0, UPT, UR38, URZ, UPT ;  /* 0x0000003f2600728c */ /* 0x000fe2000bf05270 */
[----:B------:R-:W-:Y:S01]  /*11390*/  MOV R0, 0x1 ;  /* 0x0000000100007802 */ /* 0x000fe20000000f00 */
[----:B------:R-:W-:Y:S01]  /*113a0*/  USHF.R.U64 UR4, UR10, UR24, UR11 ;  /* 0x000000180a047299 */ /* 0x000fe2000800120b */
[----:B------:R-:W-:Y:S01]  /*113b0*/  IMAD.U32 R19, RZ, RZ, UR12 ;  /* 0x0000000cff137e24 */ /* 0x000fe2000f8e00ff */
[----:B------:R-:W-:Y:S02]  /*113c0*/  ULOP3.LUT UR19, UR18, UR19, URZ, 0xc0, !UPT ;  /* 0x0000001312137292 */ /* 0x000fe4000f8ec03f */
[----:B------:R-:W-:Y:S02]  /*113d0*/  UIADD3 UR5, -UR4, URZ, URZ ;  /* 0x0000003f04057290 */ /* 0x000fe4000fffe13f */
[----:B------:R-:W-:Y:S02]  /*113e0*/  ULOP3.LUT UR14, UR15, UR14, URZ, 0xc0, !UPT ;  /* 0x0000000e0f0e7292 */ /* 0x000fe4000f8ec03f */
[----:B------:R-:W-:-:S02]  /*113f0*/  UIMAD UR4, UR16, UR4, UR19 ;  /* 0x00000004100472a4 */ /* 0x000fc4000f8e0213 */
[----:B------:R-:W-:Y:S02]  /*11400*/  @UP0 UIMAD UR23, UR26, UR22, UR20 ;  /* 0x000000161a1702a4 */ /* 0x000fe4000f8e0214 */
[----:B------:R-:W-:-:S03]  /*11410*/  UIMAD UR17, UR5, UR25, UR17 ;  /* 0x00000019051172a4 */ /* 0x000fc6000f8e0211 */
[----:B------:R-:W-:Y:S01]  /*11420*/  ULDC UR5, c[0x0][0x610] ;  /* 0x0001840000057ab9 */ /* 0x000fe20000000800 */
[----:B------:R-:W-:Y:S02]  /*11430*/  UIMAD UR17, UR17, UR13, UR14 ;  /* 0x0000000d111172a4 */ /* 0x000fe4000f8e020e */
[----:B------:R-:W-:-:S04]  /*11440*/  UIMAD UR4, UR4, UR5, UR23 ;  /* 0x00000005040472a4 */ /* 0x000fc8000f8e0217 */
[----:B------:R-:W-:Y:S02]  /*11450*/  USEL UR5, UR17, UR4, !UP0 ;  /* 0x0000000411057287 */ /* 0x000fe4000c000000 */
[----:B------:R-:W-:-:S04]  /*11460*/  USEL UR4, UR4, UR17, !UP0 ;  /* 0x0000001104047287 */ /* 0x000fc8000c000000 */
[----:B------:R-:W-:Y:S02]  /*11470*/  IMAD.U32 R2, RZ, RZ, UR5 ;  /* 0x00000005ff027e24 */ /* 0x000fe4000f8e00ff */
[----:B------:R-:W-:-:S07]  /*11480*/  IMAD.U32 R18, RZ, RZ, UR4 ;  /* 0x00000004ff127e24 */ /* 0x000fce000f8e00ff */
.L_x_415:
[----:B------:R-:W-:Y:S01]  /*11490*/  LOP3.LUT P0, RZ, R0, 0xff, RZ, 0xc0, !PT ;  /* 0x000000ff00ff7812 */ /* 0x000fe2000780c0ff */
[----:B------:R-:W-:-:S12]  /*114a0*/  ULOP3.LUT UR45, UR45, 0x1, URZ, 0x3c, !UPT ;  /* 0x000000012d2d7892 */ /* 0x000fd8000f8e3c3f */
[----:B------:R-:W-:Y:S05]  /*114b0*/  @P0 BRA `(.L_x_418) ;  /* 0xffffff0000840947 */ /* 0x000fea000383ffff */
[----:B------:R-:W-:Y:S05]  /*114c0*/  EXIT ;  /* 0x000000000000794d */ /* 0x000fea0003800000 */
.L_x_13:
[----:B------:R-:W-:-:S08]  /*114d0*/  ISETP.NE.AND P0, PT, RZ, UR8, PT ;  /* 0x00000008ff007c0c */ /* 0x000fd0000bf05270 */
[----:B-----5:R-:W0:-:S00]  /*114e0*/  USETMAXREG.DEALLOC.CTAPOOL 0x28 ;  /* 0x00000028000079c8 */ /* 0x020e0000080e0500 */
[----:B------:R-:W-:Y:S05]  /*114f0*/  @P0 EXIT ;  /* 0x000000000000094d */ /* 0x000fea0003800000 */
[----:B0-----:R-:W-:Y:S01]  /*11500*/  LOP3.LUT P0, RZ, R0, 0xff, RZ, 0xc0, !PT ;  /* 0x000000ff00ff7812 */ /* 0x001fe2000780c0ff */
[----:B------:R-:W-:Y:S01]  /*11510*/  IMAD.MOV.U32 R0, RZ, RZ, 0x1 ;  /* 0x00000001ff007424 */ /* 0x000fe200078e00ff */
[----:B------:R-:W-:-:S11]  /*11520*/  MOV R8, RZ ;  /* 0x000000ff00087202 */ /* 0x000fd60000000f00 */
[----:B------:R-:W-:Y:S05]  /*11530*/  @!P0 BRA `(.L_x_419) ;  /* 0x0000000c00148947 */ /* 0x000fea0003800000 */
[----:B------:R-:W-:Y:S01]  /*11540*/  LOP3.LUT P0, RZ, R4, 0x1f, RZ, 0xc0, !PT ;  /* 0x0000001f04ff7812 */ /* 0x000fe2000780c0ff */
[----:B------:R-:W-:Y:S01]  /*11550*/  ULDC UR5, c[0x0][0x658] ;  /* 0x0001960000057ab9 */ /* 0x000fe20000000800 */
[----:B------:R-:W-:Y:S01]  /*11560*/  UMOV UR6, 0xffffffff ;  /* 0xffffffff00067882 */ /* 0x000fe20000000000 */
[----:B------:R-:W-:Y:S01]  /*11570*/  BSSY B0, `(.L_x_419) ;  /* 0x00000c1000007945 */ /* 0x000fe20003800000 */
[----:B------:R-:W-:Y:S01]  /*11580*/  USHF.L.U32 UR6, UR6, UR5, URZ ;  /* 0x0000000506067299 */ /* 0x000fe2000800063f */
[C---:B------:R-:W-:Y:S01]  /*11590*/  ISETP.NE.AND P3, PT, R3.reuse, RZ, PT ;  /* 0x000000ff0300720c */ /* 0x040fe20003f65270 */
[----:B------:R-:W-:Y:S01]  /*115a0*/  IMAD.MOV.U32 R9, RZ, RZ, 0x1 ;  /* 0x00000001ff097424 */ /* 0x000fe200078e00ff */
[----:B------:R-:W-:Y:S01]  /*115b0*/  ISETP.NE.OR P0, PT, R3, RZ, !P0 ;  /* 0x000000ff0300720c */ /* 0x000fe20004705670 */
[----:B------:R-:W-:Y:S01]  /*115c0*/  IMAD.MOV.U32 R0, RZ, RZ, 0x1 ;  /* 0x00000001ff007424 */ /* 0x000fe200078e00ff */
[----:B------:R-:W-:Y:S01]  /*115d0*/  ULDC UR4, c[0x0][0x600] ;  /* 0x0001800000047ab9 */ /* 0x000fe20000000800 */
[----:B------:R-:W-:Y:S01]  /*115e0*/  IMAD.MOV.U32 R8, RZ, RZ, RZ ;  /* 0x000000ffff087224 */ /* 0x000fe200078e00ff */
[----:B------:R-:W-:Y:S01]  /*115f0*/  UMOV UR7, 0x1 ;  /* 0x0000000100077882 */ /* 0x000fe20000000000 */
[----:B------:R-:W-:-:S02]  /*11600*/  UIADD3 UR19, UR39, 0x1, URZ ;  /* 0x0000000127137890 */ /* 0x000fc4000fffe03f */
[----:B------:R-:W-:Y:S02]  /*11610*/  ULOP3.LUT UR22, UR36, 0x2, URZ, 0xfc, !UPT ;  /* 0x0000000224167892 */ /* 0x000fe4000f8efc3f */
[----:B------:R-:W-:Y:S02]  /*11620*/  UIADD3 UR4, UR4, -0x1, URZ ;  /* 0xffffffff04047890 */ /* 0x000fe4000fffe03f */
[----:B------:R-:W-:Y:S02]  /*11630*/  USHF.L.U32 UR5, UR7, UR5, URZ ;  /* 0x0000000507057299 */ /* 0x000fe4000800063f */
[----:B------:R-:W-:Y:S01]  /*11640*/  ULOP3.LUT UR6, URZ, UR6, URZ, 0x33, !UPT ;  /* 0x000000063f067292 */ /* 0x000fe2000f8e333f */
[----:B------:R-:W-:-:S11]  /*11650*/  ULDC.64 UR20, c[0x0][0x198] ;  /* 0x0000660000147ab9 */ /* 0x000fd60000000a00 */
.L_x_431:
[----:B------:R-:W-:-:S03]  /*11660*/  UMOV UR7, 0xffffffff ;  /* 0xffffffff00077882 */ /* 0x000fc60000000000 */
[----:B------:R-:W-:Y:S05]  /*11670*/  BRA.DIV UR7, `(.L_x_420) ;  /* 0x0000001607947947 */ /* 0x000fea000b800000 */
[----:B------:R-:W-:-:S13]  /*11680*/  ELECT P6, URZ, PT ;  /* 0x00000000003f782f */ /* 0x000fda00038c0000 */
.L_x_456:
[----:B------:R-:W0:Y:S01]  /*11690*/  LDC R3, c[0x0][0x28c] ;  /* 0x0000a300ff037b82 */ /* 0x000e220000000800 */
[----:B------:R-:W-:Y:S01]  /*116a0*/  BSSY B1, `(.L_x_421) ;  /* 0x0000038000017945 */ /* 0x000fe20003800000 */
[----:B0-----:R-:W-:-:S13]  /*116b0*/  ISETP.LT.OR P6, PT, R3, 0x1, !P6 ;  /* 0x000000010300780c */ /* 0x001fda00077c1670 */
[----:B------:R-:W-:Y:S05]  /*116c0*/  @P6 BRA `(.L_x_422) ;  /* 0x0000000000d46947 */ /* 0x000fea0003800000 */
[----:B------:R-:W-:Y:S01]  /*116d0*/  IMAD R6, R2, 0x180, RZ ;  /* 0x0000018002067824 */ /* 0x000fe200078e02ff */
[----:B------:R-:W-:Y:S01]  /*116e0*/  MOV R11, RZ ;  /* 0x000000ff000b7202 */ /* 0x000fe20000000f00 */
[----:B------:R-:W-:Y:S02]  /*116f0*/  IMAD.SHL.U32 R18, R18, 0x40, RZ ;  /* 0x0000004012127824 */ /* 0x000fe400078e00ff */
[----:B------:R-:W-:Y:S02]  /*11700*/  IMAD.U32 R12, RZ, RZ, UR19 ;  /* 0x00000013ff0c7e24 */ /* 0x000fe4000f8e00ff */
[----:B------:R-:W-:Y:S02]  /*11710*/  IMAD.MOV.U32 R2, RZ, RZ, R0 ;  /* 0x000000ffff027224 */ /* 0x000fe400078e0000 */
[----:B------:R-:W-:-:S07]  /*11720*/  IMAD.MOV.U32 R3, RZ, RZ, R8 ;  /* 0x000000ffff037224 */ /* 0x000fce00078e0008 */
.L_x_426:
[----:B------:R-:W0:Y:S01]  /*11730*/  S2R R5, SR_CgaCtaId ;  /* 0x0000000000057919 */ /* 0x000e220000008800 */
[----:B------:R-:W-:-:S04]  /*11740*/  MOV R4, 0x400 ;  /* 0x0000040000047802 */ /* 0x000fc80000000f00 */
[----:B0-----:R-:W-:Y:S02]  /*11750*/  LEA R10, R5, R4, 0x18 ;  /* 0x00000004050a7211 */ /* 0x001fe400078ec0ff */
[----:B------:R-:W-:Y:S01]  /*11760*/  SHF.L.U32 R4, R2, 0x1f, RZ ;  /* 0x0000001f02047819 */ /* 0x000fe200000006ff */
[----:B------:R-:W0:Y:S02]  /*11770*/  @!P3 LDC R5, c[0x0][0x500] ;  /* 0x00014000ff05bb82 */ /* 0x000e240000000800 */
[----:B------:R-:W-:-:S04]  /*11780*/  IMAD R7, R3, 0x8, R10 ;  /* 0x0000000803077824 */ /* 0x000fc800078e020a */
[----:B------:R-:W1:Y:S02]  /*11790*/  SYNCS.PHASECHK.TRANS64.TRYWAIT P1, [R7+URZ+0x80], R4 ;  /* 0x00008004070075a7 */ /* 0x000e64000802017f */
[----:B-1----:R-:W-:Y:S05]  /*117a0*/  @!P1 BRA `(.L_x_423) ;  /* 0x0000001400689947 */ /* 0x002fea0003800000 */
.L_x_457:
[----:B------:R-:W-:Y:S01]  /*117b0*/  UPRMT UR7, UR22, 0x9910, URZ ;  /* 0x0000991016077896 */ /* 0x000fe2000800003f */
[----:B0-----:R0:W-:Y:S03]  /*117c0*/  @!P3 SYNCS.ARRIVE.TRANS64 RZ, [R7+URZ], R5 ;  /* 0x0000000507ffb9a7 */ /* 0x0011e6000800003f */
[----:B------:R-:W-:-:S06]  /*117d0*/  UISETP.NE.AND UP0, UPT, UR7, 0x2, UPT ;  /* 0x000000020700788c */ /* 0x000fcc000bf05270 */
[----:B------:R-:W-:-:S13]  /*117e0*/  PLOP3.LUT P1, PT, PT, PT, UP0, 0x80, 0x0 ;  /* 0x000000000000781c */ /* 0x000fda0003f2f008 */
[----:B0-----:R-:W-:Y:S05]  /*117f0*/  @P1 BRA `(.L_x_424) ;  /* 0x0000000000041947 */ /* 0x001fea0003800000 */
[----:B------:R-:W-:Y:S01]  /*11800*/  BPT.TRAP 0x1 ;  /* 0x000000040000795c */ /* 0x000fe20000300000 */
.L_x_424:
[----:B------:R-:W-:Y:S05]  /*11810*/  @P0 BRA `(.L_x_425) ;  /* 0x0000000000040947 */ /* 0x000fea0003800000 */
[----:B------:R-:W-:Y:S01]  /*11820*/  BPT.TRAP 0x1 ;  /* 0x000000040000795c */ /* 0x000fe20000300000 */
.L_x_425:
[C---:B-1----:R-:W-:Y:S01]  /*11830*/  LEA R4, R3.reuse, R10, 0xb ;  /* 0x0000000a03047211 */ /* 0x042fe200078e58ff */
[----:B------:R-:W-:Y:S01]  /*11840*/  IMAD R10, R3, 0x3000, R10 ;  /* 0x00003000030a7824 */ /* 0x000fe200078e020a */
[----:B------:R-:W-:Y:S01]  /*11850*/  R2UR UR9, R7 ;  /* 0x00000000070972ca */ /* 0x000fe200000e0000 */
[----:B------:R-:W-:Y:S01]  /*11860*/  VIADD R12, R12, 0xffffffff ;  /* 0xffffffff0c0c7836 */ /* 0x000fe20000000000 */
[----:B------:R-:W-:Y:S01]  /*11870*/  R2UR UR7, R4 ;  /* 0x00000000040772ca */ /* 0x000fe200000e0000 */
[----:B------:R-:W-:Y:S01]  /*11880*/  UIADD3 UR14, UP0, UR20, 0xf0, URZ ;  /* 0x000000f0140e7890 */ /* 0x000fe2000ff1e03f */
[----:B------:R-:W-:Y:S01]  /*11890*/  R2UR UR8, R10 ;  /* 0x000000000a0872ca */ /* 0x000fe200000e0000 */
[----:B------:R-:W-:Y:S01]  /*118a0*/  UIADD3 UR24, UP1, UR20, 0x1f0, URZ ;  /* 0x000001f014187890 */ /* 0x000fe2000ff3e03f */
[----:B------:R-:W-:Y:S01]  /*118b0*/  R2UR UR11, R18 ;  /* 0x00000000120b72ca */ /* 0x000fe200000e0000 */
[----:B------:R-:W-:Y:S01]  /*118c0*/  UIADD3.X UR15, URZ, UR21, URZ, UP0, !UPT ;  /* 0x000000153f0f7290 */ /* 0x000fe200087fe43f */
[----:B------:R-:W-:Y:S01]  /*118d0*/  R2UR UR10, R11 ;  /* 0x000000000b0a72ca */ /* 0x000fe200000e0000 */
[----:B------:R-:W-:Y:S01]  /*118e0*/  VIADD R3, R3, 0x1 ;  /* 0x0000000103037836 */ /* 0x000fe20000000000 */
[----:B------:R-:W-:Y:S01]  /*118f0*/  R2UR UR12, R19 ;  /* 0x00000000130c72ca */ /* 0x000fe200000e0000 */
[----:B------:R-:W-:Y:S01]  /*11900*/  UIADD3.X UR25, URZ, UR21, URZ, UP1, !UPT ;  /* 0x000000153f197290 */ /* 0x000fe20008ffe43f */
[----:B------:R-:W-:Y:S01]  /*11910*/  R2UR UR18, R6 ;  /* 0x00000000061272ca */ /* 0x000fe200000e0000 */
[----:B------:R-:W-:Y:S01]  /*11920*/  UMOV UR16, 0x0 ;  /* 0x0000000000107882 */ /* 0x000fe20000000000 */
[----:B------:R-:W-:Y:S01]  /*11930*/  ISETP.GT.AND P2, PT, R12, 0x1, PT ;  /* 0x000000010c00780c */ /* 0x000fe20003f44270 */
[----:B------:R-:W-:Y:S01]  /*11940*/  UIADD3 UR7, UR7, 0x200, URZ ;  /* 0x0000020007077890 */ /* 0x000fe2000fffe03f */
[----:B------:R-:W-:Y:S01]  /*11950*/  ISETP.NE.AND P1, PT, R3, 0x10, PT ;  /* 0x000000100300780c */ /* 0x000fe20003f25270 */
[----:B------:R-:W-:Y:S01]  /*11960*/  UIADD3 UR13, UR8, 0x8200, URZ ;  /* 0x00008200080d7890 */ /* 0x000fe2000fffe03f */
[----:B------:R-:W-:Y:S01]  /*11970*/  VIADD R11, R11, 0x10 ;  /* 0x000000100b0b7836 */ /* 0x000fe20000000000 */
[----:B------:R-:W-:Y:S01]  /*11980*/  UMOV UR17, 0x10000000 ;  /* 0x1000000000117882 */ /* 0x000fe20000000000 */
[----:B------:R-:W-:-:S02]  /*11990*/  SEL R5, RZ, 0x1, P1 ;  /* 0x00000001ff057807 */ /* 0x000fc40000800000 */
[----:B------:R-:W-:Y:S01]  /*119a0*/  UMOV UR8, UR7 ;  /* 0x0000000700087c82 */ /* 0x000fe20008000000 */
[----:B------:R-:W-:Y:S01]  /*119b0*/  SEL R3, R3, RZ, P1 ;  /* 0x000000ff03037207 */ /* 0x000fe20000800000 */
[----:B------:R0:W-:Y:S01]  /*119c0*/  UTMALDG.3D [UR8], [UR14], desc[UR16] ;  /* 0x000010080e0075b4 */ /* 0x0001e20008011000 */
[----:B------:R-:W-:Y:S01]  /*119d0*/  LOP3.LUT R2, R2, R5, RZ, 0x3c, !PT ;  /* 0x0000000502027212 */ /* 0x000fe200078e3cff */
[----:B0-----:R-:W-:Y:S01]  /*119e0*/  UMOV UR8, UR13 ;  /* 0x0000000d00087c82 */ /* 0x001fe20008000000 */
[----:B------:R-:W-:Y:S02]  /*119f0*/  UMOV UR11, UR18 ;  /* 0x00000012000b7c82 */ /* 0x000fe40008000000 */
[----:B------:R0:W-:Y:S02]  /*11a00*/  UTMALDG.3D [UR8], [UR24], desc[UR16] ;  /* 0x00001008180075b4 */ /* 0x0001e40008011000 */
[----:B0-----:R-:W-:Y:S05]  /*11a10*/  @P2 BRA `(.L_x_426) ;  /* 0xfffffffc00442947 */ /* 0x001fea000383ffff */
.L_x_422:
[----:B------:R-:W-:Y:S05]  /*11a20*/  BSYNC B1 ;  /* 0x0000000000017941 */ /* 0x000fea0003800000 */
.L_x_421:
[----:B------:R-:W-:Y:S01]  /*11a30*/  LOP3.LUT P4, RZ, R9, 0xff, RZ, 0xc0, !PT ;  /* 0x000000ff09ff7812 */ /* 0x000fe2000788c0ff */
[----:B------:R-:W-:Y:S01]  /*11a40*/  VIADD R8, R8, UR39 ;  /* 0x0000002708087c36 */ /* 0x000fe20008000000 */
[----:B------:R-:W-:Y:S01]  /*11a50*/  ULDC.64 UR8, c[0x0][0x650] ;  /* 0x0001940000087ab9 */ /* 0x000fe20000000a00 */
[----:B------:R-:W-:Y:S01]  /*11a60*/  BSSY B1, `(.L_x_427) ;  /* 0x000006f000017945 */ /* 0x000fe20003800000 */
[----:B------:R-:W-:Y:S01]  /*11a70*/  IMAD.MOV.U32 R18, RZ, RZ, -0x1 ;  /* 0xffffffffff127424 */ /* 0x000fe200078e00ff */
[----:B------:R-:W-:Y:S01]  /*11a80*/  PRMT R9, RZ, 0x7610, R9 ;  /* 0x00007610ff097816 */ /* 0x000fe20000000009 */
[----:B------:R-:W-:Y:S01]  /*11a90*/  IMAD.MOV.U32 R19, RZ, RZ, -0x1 ;  /* 0xffffffffff137424 */ /* 0x000fe200078e00ff */
[C---:B------:R-:W-:Y:S02]  /*11aa0*/  ISETP.GT.U32.AND P1, PT, R8.reuse, 0xf, PT ;  /* 0x0000000f0800780c */ /* 0x040fe40003f24070 */
[----:B------:R-:W-:Y:S02]  /*11ab0*/  SHF.R.U32.HI R2, RZ, 0x4, R8 ;  /* 0x00000004ff027819 */ /* 0x000fe40000011608 */
[----:B------:R-:W-:-:S02]  /*11ac0*/  LOP3.LUT R8, R8, 0xf, RZ, 0xc0, !PT ;  /* 0x0000000f08087812 */ /* 0x000fc400078ec0ff */
[----:B------:R-:W0:Y:S01]  /*11ad0*/  @P4 S2R R4, SR_CgaCtaId ;  /* 0x0000000000044919 */ /* 0x000e220000008800 */
[----:B------:R-:W-:Y:S02]  /*11ae0*/  @P4 MOV R3, 0x400 ;  /* 0x0000040000034802 */ /* 0x000fe40000000f00 */
[----:B------:R-:W-:-:S04]  /*11af0*/  LOP3.LUT R2, R2, 0x1, RZ, 0xc0, !PT ;  /* 0x0000000102027812 */ /* 0x000fc800078ec0ff */
[----:B------:R-:W-:Y:S02]  /*11b00*/  ISETP.NE.U32.AND P2, PT, R2, 0x1, PT ;  /* 0x000000010200780c */ /* 0x000fe40003f45070 */
[----:B0-----:R-:W-:Y:S02]  /*11b10*/  @P4 LEA R3, R4, R3, 0x18 ;  /* 0x0000000304034211 */ /* 0x001fe400078ec0ff */
[----:B------:R-:W-:Y:S02]  /*11b20*/  MOV R4, UR39 ;  /* 0x0000002700047c02 */ /* 0x000fe40008000f00 */
[----:B------:R0:W-:Y:S01]  /*11b30*/  @P4 SYNCS.ARRIVE.TRANS64.A1T0 RZ, [R3+URZ+0x138], RZ ;  /* 0x000138ff03ff49a7 */ /* 0x0001e2000810003f */
[----:B------:R-:W-:Y:S02]  /*11b40*/  IADD3 R16, P4, R16, UR52, RZ ;  /* 0x0000003410107c10 */ /* 0x000fe4000ff9e0ff */
[----:B------:R-:W-:Y:S02]  /*11b50*/  ISETP.LT.U32.AND P1, PT, R4, 0x10, P1 ;  /* 0x000000100400780c */ /* 0x000fe40000f21070 */
[----:B------:R-:W-:-:S02]  /*11b60*/  IADD3.X R17, R17, UR37, RZ, P4, !PT ;  /* 0x0000002511117c10 */ /* 0x000fc4000a7fe4ff */
[----:B------:R-:W-:Y:S02]  /*11b70*/  ISETP.GE.U32.AND P4, PT, R16, UR8, PT ;  /* 0x0000000810007c0c */ /* 0x000fe4000bf86070 */
[----:B0-----:R-:W-:Y:S02]  /*11b80*/  SEL R3, RZ, 0x1, !P1 ;  /* 0x00000001ff037807 */ /* 0x001fe40004800000 */
[----:B------:R-:W-:Y:S02]  /*11b90*/  ISETP.GE.U32.AND.EX P1, PT, R17, UR9, PT, P4 ;  /* 0x0000000911007c0c */ /* 0x000fe4000bf26140 */
[----:B------:R-:W-:-:S04]  /*11ba0*/  ISETP.GT.U32.AND P2, PT, R4, 0xf, !P2 ;  /* 0x0000000f0400780c */ /* 0x000fc80005744070 */
[----:B------:R-:W-:-:S04]  /*11bb0*/  SEL R2, RZ, 0x1, !P2 ;  /* 0x00000001ff027807 */ /* 0x000fc80005000000 */
[--C-:B------:R-:W-:Y:S01]  /*11bc0*/  LOP3.LUT R0, R2, R0, R3.reuse, 0x96, !PT ;  /* 0x0000000002007212 */ /* 0x100fe200078e9603 */
[----:B------:R-:W-:Y:S01]  /*11bd0*/  IMAD.MOV.U32 R2, RZ, RZ, -0x1 ;  /* 0xffffffffff027424 */ /* 0x000fe200078e00ff */
[----:B------:R-:W-:Y:S01]  /*11be0*/  PRMT R3, RZ, 0x7610, R3 ;  /* 0x00007610ff037816 */ /* 0x000fe20000000003 */
[----:B------:R-:W-:Y:S06]  /*11bf0*/  @P1 BRA `(.L_x_428) ;  /* 0x0000000400541947 */ /* 0x000fec0003800000 */
[----:B------:R-:W0:Y:S01]  /*11c00*/  S2UR UR7, SR_CTAID.X ;  /* 0x00000000000779c3 */ /* 0x000e220000002500 */
[----:B------:R-:W-:Y:S01]  /*11c10*/  ULDC.64 UR8, c[0x0][0x628] ;  /* 0x00018a0000087ab9 */ /* 0x000fe20000000a00 */
[----:B------:R-:W-:Y:S01]  /*11c20*/  ULDC UR10, c[0x0][0x150] ;  /* 0x00005400000a7ab9 */ /* 0x000fe20000000800 */
[----:B------:R-:W-:Y:S01]  /*11c30*/  ISETP.NE.U32.AND P1, PT, RZ, UR8, PT ;  /* 0x00000008ff007c0c */ /* 0x000fe2000bf25070 */
[----:B------:R-:W-:Y:S01]  /*11c40*/  ULDC UR11, c[0x0][0x630] ;  /* 0x00018c00000b7ab9 */ /* 0x000fe20000000800 */
[----:B------:R-:W-:Y:S01]  /*11c50*/  ULDC UR13, c[0x0][0x154] ;  /* 0x00005500000d7ab9 */ /* 0x000fe20000000800 */
[----:B------:R-:W-:Y:S01]  /*11c60*/  IMAD.MOV.U32 R2, RZ, RZ, R16 ;  /* 0x000000ffff027224 */ /* 0x000fe200078e0010 */
[----:B------:R-:W-:Y:S01]  /*11c70*/  ISETP.NE.AND.EX P1, PT, RZ, UR9, PT, P1 ;  /* 0x00000009ff007c0c */ /* 0x000fe2000bf25310 */
[----:B------:R-:W1:Y:S01]  /*11c80*/  S2UR UR12, SR_CTAID.Y ;  /* 0x00000000000c79c3 */ /* 0x000e620000002600 */
[----:B0-----:R-:W-:-:S05]  /*11c90*/  I2FP.F32.U32 R3, UR7 ;  /* 0x0000000700037c45 */ /* 0x001fca0008201000 */
[----:B------:R-:W-:Y:S01]  /*11ca0*/  FMUL R10, R3, UR10 ;  /* 0x0000000a030a7c20 */ /* 0x000fe20008400000 */
[----:B------:R-:W-:-:S05]  /*11cb0*/  MOV R3, R17 ;  /* 0x0000001100037202 */ /* 0x000fca0000000f00 */
[----:B------:R-:W-:Y:S05]  /*11cc0*/  @!P1 BRA `(.L_x_429) ;  /* 0x0000000000289947 */ /* 0x000fea0003800000 */
[----:B------:R-:W-:Y:S02]  /*11cd0*/  ULDC UR10, c[0x0][0x634] ;  /* 0x00018d00000a7ab9 */ /* 0x000fe40000000800 */
[----:B------:R-:W-:-:S05]  /*11ce0*/  IADD3 R7, P1, R16, UR10, RZ ;  /* 0x0000000a10077c10 */ /* 0x000fca000ff3e0ff */
[----:B------:R-:W-:-:S04]  /*11cf0*/  IMAD.X R11, RZ, RZ, R17, P1 ;  /* 0x000000ffff0b7224 */ /* 0x000fc800008e0611 */
[----:B------:R-:W-:-:S04]  /*11d00*/  IMAD.WIDE.U32 R4, R11, UR8, RZ ;  /* 0x000000080b047c25 */ /* 0x000fc8000f8e00ff */
[----:B------:R-:W-:-:S04]  /*11d10*/  IMAD.WIDE.U32 R4, P1, R7, UR9, R4 ;  /* 0x0000000907047c25 */ /* 0x000fc8000f820004 */
[----:B------:R-:W-:-:S04]  /*11d20*/  IMAD.WIDE.U32 R6, R7, UR8, RZ ;  /* 0x0000000807067c25 */ /* 0x000fc8000f8e00ff */
[----:B------:R-:W-:Y:S01]  /*11d30*/  IMAD.X R3, RZ, RZ, RZ, P1 ;  /* 0x000000ffff037224 */ /* 0x000fe200008e06ff */
[----:B------:R-:W-:Y:S01]  /*11d40*/  IADD3 RZ, P1, R7, R4, RZ ;  /* 0x0000000407ff7210 */ /* 0x000fe20007f3e0ff */
[----:B------:R-:W-:-:S04]  /*11d50*/  IMAD.MOV.U32 R2, RZ, RZ, R5 ;  /* 0x000000ffff027224 */ /* 0x000fc800078e0005 */
[----:B------:R-:W-:-:S08]  /*11d60*/  IMAD.WIDE.U32.X R2, R11, UR9, R2, P1 ;  /* 0x000000090b027c25 */ /* 0x000fd000088e0402 */
.L_x_429:
[--C-:B------:R-:W-:Y:S01]  /*11d70*/  SHF.R.U64 R19, R2, UR11, R3.reuse ;  /* 0x0000000b02137c19 */ /* 0x100fe20008001203 */
[----:B------:R-:W0:Y:S01]  /*11d80*/  F2I.U32.TRUNC.NTZ R10, R10 ;  /* 0x0000000a000a7305 */ /* 0x000e22000020f000 */
[----:B------:R-:W-:Y:S01]  /*11d90*/  SHF.R.U32.HI R2, RZ, UR11, R3 ;  /* 0x0000000bff027c19 */ /* 0x000fe20008011603 */
[----:B------:R-:W-:Y:S01]  /*11da0*/  ULDC.64 UR8, c[0x0][0x620] ;  /* 0x0001880000087ab9 */ /* 0x000fe20000000a00 */
[----:B------:R-:W-:Y:S01]  /*11db0*/  IADD3 R5, P1, RZ, -R19, RZ ;  /* 0x80000013ff057210 */ /* 0x000fe20007f3e0ff */
[----:B------:R-:W-:Y:S01]  /*11dc0*/  ULDC.64 UR14, c[0x0][0x640] ;  /* 0x00019000000e7ab9 */ /* 0x000fe20000000a00 */
[----:B-1----:R-:W-:Y:S01]  /*11dd0*/  I2FP.F32.U32 R4, UR12 ;  /* 0x0000000c00047c45 */ /* 0x002fe20008201000 */
[----:B------:R-:W1:Y:S01]  /*11de0*/  LDC R15, c[0x0][0x610] ;  /* 0x00018400ff0f7b82 */ /* 0x000e620000000800 */
[----:B------:R-:W-:Y:S01]  /*11df0*/  ULDC UR11, c[0x0][0x658] ;  /* 0x00019600000b7ab9 */ /* 0x000fe20000000800 */
[----:B------:R-:W-:Y:S01]  /*11e00*/  IMAD.X R2, RZ, RZ, ~R2, P1 ;  /* 0x000000ffff027224 */ /* 0x000fe200008e0e02 */
[----:B------:R-:W-:Y:S01]  /*11e10*/  ISETP.NE.U32.AND P1, PT, RZ, UR14, PT ;  /* 0x0000000eff007c0c */ /* 0x000fe2000bf25070 */
[----:B------:R-:W-:Y:S01]  /*11e20*/  FMUL R6, R4, UR13 ;  /* 0x0000000d04067c20 */ /* 0x000fe20008400000 */
[----:B------:R-:W-:Y:S01]  /*11e30*/  ULDC UR13, c[0x0][0x648] ;  /* 0x00019200000d7ab9 */ /* 0x000fe20000000800 */
[----:B------:R-:W-:Y:S01]  /*11e40*/  IMAD R4, R2, UR8, RZ ;  /* 0x0000000802047c24 */ /* 0x000fe2000f8e02ff */
[----:B------:R-:W-:Y:S01]  /*11e50*/  ISETP.NE.AND.EX P1, PT, RZ, UR15, PT, P1 ;  /* 0x0000000fff007c0c */ /* 0x000fe2000bf25310 */
[C---:B------:R-:W-:Y:S01]  /*11e60*/  IMAD.WIDE.U32 R2, R5.reuse, UR8, R16 ;  /* 0x0000000805027c25 */ /* 0x040fe2000f8e0010 */
[----:B0-----:R-:W-:Y:S01]  /*11e70*/  R2UR UR8, R10 ;  /* 0x000000000a0872ca */ /* 0x001fe200000e0000 */
[----:B------:R-:W0:Y:S02]  /*11e80*/  F2I.U32.TRUNC.NTZ R6, R6 ;  /* 0x0000000600067305 */ /* 0x000e24000020f000 */
[----:B------:R-:W-:Y:S01]  /*11e90*/  IMAD R5, R5, UR9, R4 ;  /* 0x0000000905057c24 */ /* 0x000fe2000f8e0204 */
[----:B------:R-:W-:-:S04]  /*11ea0*/  ULDC UR9, c[0x0][0x618] ;  /* 0x0001860000097ab9 */ /* 0x000fc80000000800 */
[----:B------:R-:W-:-:S04]  /*11eb0*/  IADD3 R3, R3, R5, RZ ;  /* 0x0000000503037210 */ /* 0x000fc80007ffe0ff */
[--C-:B------:R-:W-:Y:S02]  /*11ec0*/  SHF.R.U64 R10, R2, UR9, R3.reuse ;  /* 0x00000009020a7c19 */ /* 0x100fe40008001203 */
[----:B------:R-:W-:Y:S01]  /*11ed0*/  SHF.R.U32.HI R3, RZ, UR9, R3 ;  /* 0x00000009ff037c19 */ /* 0x000fe20008011603 */
[----:B------:R-:W-:Y:S01]  /*11ee0*/  ULDC UR9, c[0x0][0x608] ;  /* 0x0001820000097ab9 */ /* 0x000fe20000000800 */
[----:B0-----:R-:W-:Y:S02]  /*11ef0*/  R2UR UR10, R6 ;  /* 0x00000000060a72ca */ /* 0x001fe400000e0000 */
[--C-:B------:R-:W-:Y:S02]  /*11f00*/  SHF.R.U64 R12, R10, UR9, R3.reuse ;  /* 0x000000090a0c7c19 */ /* 0x100fe40008001203 */
[----:B------:R-:W-:Y:S01]  /*11f10*/  SHF.R.U32.HI R3, RZ, UR9, R3 ;  /* 0x00000009ff037c19 */ /* 0x000fe20008011603 */
[----:B------:R-:W-:-:S03]  /*11f20*/  UIADD3 UR9, -UR8, URZ, URZ ;  /* 0x0000003f08097290 */ /* 0x000fc6000fffe13f */
[--C-:B------:R-:W-:Y:S01]  /*11f30*/  SHF.R.U64 R13, R12, UR11, R3.reuse ;  /* 0x0000000b0c0d7c19 */ /* 0x100fe20008001203 */
[----:B------:R-:W-:Y:S01]  /*11f40*/  ULDC UR8, c[0x0][0x144] ;  /* 0x0000510000087ab9 */ /* 0x000fe20000000800 */
[----:B------:R-:W-:-:S03]  /*11f50*/  SHF.R.U32.HI R3, RZ, UR11, R3 ;  /* 0x0000000bff037c19 */ /* 0x000fc60008011603 */
[----:B------:R-:W-:Y:S01]  /*11f60*/  IMAD.MOV.U32 R2, RZ, RZ, R13 ;  /* 0x000000ffff027224 */ /* 0x000fe200078e000d */
[----:B------:R-:W-:Y:S06]  /*11f70*/  @!P1 BRA `(.L_x_430) ;  /* 0x0000000000289947 */ /* 0x000fec0003800000 */
        /* <DEDUP_REMOVED lines=10> */
.L_x_430:
[----:B------:R-:W-:Y:S01]  /*12020*/  UISETP.NE.AND UP0, UPT, UR38, URZ, UPT ;  /* 0x0000003f2600728c */ /* 0x000fe2000bf05270 */
[----:B------:R-:W-:Y:S01]  /*12030*/  SHF.R.U64 R3, R2, UR13, R3 ;  /* 0x0000000d02037c19 */ /* 0x000fe20008001203 */
[----:B------:R-:W-:Y:S01]  /*12040*/  UIADD3 UR10, -UR10, URZ, URZ ;  /* 0x0000003f0a0a7290 */ /* 0x000fe2000fffe13f */
[----:B------:R-:W-:Y:S01]  /*12050*/  LOP3.LUT R2, R12, UR6, RZ, 0xc0, !PT ;  /* 0x000000060c027c12 */ /* 0x000fe2000f8ec0ff */
[----:B------:R-:W-:Y:S01]  /*12060*/  UIMAD UR7, UR8, UR9, UR7 ;  /* 0x00000009080772a4 */ /* 0x000fe2000f8e0207 */
[C---:B------:R-:W-:Y:S02]  /*12070*/  IADD3 R4, -R3.reuse, RZ, RZ ;  /* 0x000000ff03047210 */ /* 0x040fe40007ffe1ff */
[----:B------:R-:W-:Y:S01]  /*12080*/  ULDC UR8, c[0x0][0x148] ;  /* 0x0000520000087ab9 */ /* 0x000fe20000000800 */
[----:B------:R-:W-:Y:S01]  /*12090*/  IMAD R18, R3, UR5, R2 ;  /* 0x0000000503127c24 */ /* 0x000fe2000f8e0202 */
[----:B------:R-:W-:Y:S01]  /*120a0*/  LOP3.LUT R5, R10, UR4, RZ, 0xc0, !PT ;  /* 0x000000040a057c12 */ /* 0x000fe2000f8ec0ff */
[----:B------:R-:W-:Y:S01]  /*120b0*/  IMAD.MOV.U32 R3, RZ, RZ, 0x1 ;  /* 0x00000001ff037424 */ /* 0x000fe200078e00ff */
[----:B------:R-:W-:Y:S01]  /*120c0*/  @UP0 UIMAD UR7, UR8, UR10, UR12 ;  /* 0x0000000a080702a4 */ /* 0x000fe2000f8e020c */
[----:B------:R-:W-:-:S02]  /*120d0*/  PLOP3.LUT P1, PT, PT, PT, UP0, 0x80, 0x0 ;  /* 0x000000000000781c */ /* 0x000fc40003f2f008 */
[----:B------:R-:W-:Y:S02]  /*120e0*/  ULDC UR8, c[0x0][0x638] ;  /* 0x00018e0000087ab9 */ /* 0x000fe40000000800 */
[----:B------:R-:W-:Y:S02]  /*120f0*/  IMAD R2, R4, UR8, R13 ;  /* 0x0000000804027c24 */ /* 0x000fe4000f8e020d */
[----:B-1----:R-:W-:Y:S01]  /*12100*/  IMAD R18, R18, R15, UR7 ;  /* 0x0000000712127e24 */ /* 0x002fe2000f8e020f */
[----:B------:R-:W-:Y:S02]  /*12110*/  ULDC UR7, c[0x0][0x600] ;  /* 0x0001800000077ab9 */ /* 0x000fe40000000800 */
[----:B------:R-:W-:-:S05]  /*12120*/  IMAD R5, R2, UR7, R5 ;  /* 0x0000000702057c24 */ /* 0x000fca000f8e0205 */
[----:B------:R-:W-:Y:S02]  /*12130*/  SEL R2, R5, R18, !P1 ;  /* 0x0000001205027207 */ /* 0x000fe40004800000 */
[----:B------:R-:W-:-:S07]  /*12140*/  SEL R18, R18, R5, !P1 ;  /* 0x0000000512127207 */ /* 0x000fce0004800000 */
.L_x_428:
[----:B------:R-:W-:Y:S05]  /*12150*/  BSYNC B1 ;  /* 0x0000000000017941 */ /* 0x000fea0003800000 */
.L_x_427:
[----:B------:R-:W-:-:S13]  /*12160*/  LOP3.LUT P1, RZ, R3, 0xff, RZ, 0xc0, !PT ;  /* 0x000000ff03ff7812 */ /* 0x000fda000782c0ff */
[----:B------:R-:W-:Y:S05]  /*12170*/  @P1 BRA `(.L_x_431) ;  /* 0xfffffff400381947 */ /* 0x000fea000383ffff */
[----:B------:R-:W-:Y:S05]  /*12180*/  BSYNC B0 ;  /* 0x0000000000007941 */ /* 0x000fea0003800000 */
.L_x_419:
[----:B------:R-:W-:-:S03]  /*12190*/  UMOV UR7, 0xffffffff ;  /* 0xffffffff00077882 */ /* 0x000fc60000000000 */
[----:B------:R-:W-:Y:S05]  /*121a0*/  BRA.DIV UR7, `(.L_x_432) ;  /* 0x0000000a07fc7947 */ /* 0x000fea000b800000 */
[----:B------:R-:W-:-:S13]  /*121b0*/  ELECT P6, URZ, PT ;  /* 0x00000000003f782f */ /* 0x000fda00038c0000 */
.L_x_460:
[----:B------:R-:W-:Y:S04]  /*121c0*/  BSSY B0, `(.L_x_433) ;  /* 0x0000098000007945 */ /* 0x000fe80003800000 */
[----:B------:R-:W-:Y:S05]  /*121d0*/  @!P6 BRA `(.L_x_434) ;  /* 0x000000080058e947 */ /* 0x000fea0003800000 */
[----:B------:R-:W-:-:S04]  /*121e0*/  ULOP3.LUT UR7, UR36, 0x2, URZ, 0xfc, !UPT ;  /* 0x0000000224077892 */ /* 0x000fc8000f8efc3f */
[----:B------:R-:W-:-:S06]  /*121f0*/  UISETP.NE.AND UP0, UPT, UR7, 0x3, UPT ;  /* 0x000000030700788c */ /* 0x000fcc000bf05270 */
[----:B------:R-:W-:-:S13]  /*12200*/  PLOP3.LUT P0, PT, PT, PT, UP0, 0x80, 0x0 ;  /* 0x000000000000781c */ /* 0x000fda0003f0f008 */
[----:B------:R-:W-:Y:S05]  /*12210*/  @!P0 BRA `(.L_x_435) ;  /* 0x0000000000048947 */ /* 0x000fea0003800000 */
[----:B------:R-:W-:Y:S01]  /*12220*/  BPT.TRAP 0x1 ;  /* 0x000000040000795c */ /* 0x000fe20000300000 */
.L_x_435:
[----:B------:R-:W0:Y:S01]  /*12230*/  S2R R3, SR_CgaCtaId ;  /* 0x0000000000037919 */ /* 0x000e220000008800 */
[----:B------:R-:W-:-:S04]  /*12240*/  MOV R2, 0x400 ;  /* 0x0000040000027802 */ /* 0x000fc80000000f00 */
[----:B0-----:R-:W-:Y:S02]  /*12250*/  LEA R3, R3, R2, 0x18 ;  /* 0x0000000203037211 */ /* 0x001fe400078ec0ff */
[----:B------:R-:W-:-:S03]  /*12260*/  SHF.L.U32 R2, R0, 0x1f, RZ ;  /* 0x0000001f00027819 */ /* 0x000fc600000006ff */
[----:B------:R-:W-:-:S04]  /*12270*/  VIADD R3, R3, 0x80 ;  /* 0x0000008003037836 */ /* 0x000fc80000000000 */
[C---:B------:R-:W-:Y:S02]  /*12280*/  IMAD R7, R8.reuse, 0x8, R3 ;  /* 0x0000000808077824 */ /* 0x040fe400078e0203 */
[----:B------:R-:W-:Y:S02]  /*12290*/  VIADD R8, R8, 0x1 ;  /* 0x0000000108087836 */ /* 0x000fe40000000000 */
[----:B------:R-:W0:Y:S03]  /*122a0*/  SYNCS.PHASECHK.TRANS64.TRYWAIT P0, [R7+URZ], R2 ;  /* 0x00000002070075a7 */ /* 0x000e26000800017f */
[----:B------:R-:W-:-:S04]  /*122b0*/  ISETP.NE.AND P1, PT, R8, 0x10, PT ;  /* 0x000000100800780c */ /* 0x000fc80003f25270 */
[----:B------:R-:W-:Y:S02]  /*122c0*/  SEL R5, RZ, 0x1, P1 ;  /* 0x00000001ff057807 */ /* 0x000fe40000800000 */
[----:B------:R-:W-:Y:S02]  /*122d0*/  SEL R8, R8, RZ, P1 ;  /* 0x000000ff08087207 */ /* 0x000fe40000800000 */
[----:B------:R-:W-:Y:S02]  /*122e0*/  LOP3.LUT R5, R0, R5, RZ, 0x3c, !PT ;  /* 0x0000000500057212 */ /* 0x000fe400078e3cff */
[----:B------:R-:W-:Y:S02]  /*122f0*/  LEA R9, R8, R3, 0x3 ;  /* 0x0000000308097211 */ /* 0x000fe400078e18ff */
[----:B------:R-:W-:Y:S01]  /*12300*/  SHF.L.U32 R4, R5, 0x1f, RZ ;  /* 0x0000001f05047819 */ /* 0x000fe200000006ff */
[----:B0-----:R-:W-:Y:S06]  /*12310*/  @!P0 BRA `(.L_x_436) ;  /* 0x0000000800c08947 */ /* 0x001fec0003800000 */
.L_x_461:
[----:B------:R-:W1:Y:S01]  /*12320*/  SYNCS.PHASECHK.TRANS64.TRYWAIT P0, [R9+URZ], R4 ;  /* 0x00000004090075a7 */ /* 0x000e62000800017f */
[----:B------:R-:W-:-:S05]  /*12330*/  VIADD R0, R8, 0x1 ;  /* 0x0000000108007836 */ /* 0x000fca0000000000 */
[----:B------:R-:W-:-:S04]  /*12340*/  ISETP.NE.AND P1, PT, R0, 0x10, PT ;  /* 0x000000100000780c */ /* 0x000fc80003f25270 */
[----:B0-----:R-:W-:Y:S02]  /*12350*/  SEL R2, RZ, 0x1, P1 ;  /* 0x00000001ff027807 */ /* 0x001fe40000800000 */
[----:B------:R-:W-:Y:S02]  /*12360*/  SEL R0, R0, RZ, P1 ;  /* 0x000000ff00007207 */ /* 0x000fe40000800000 */
[----:B------:R-:W-:-:S03]  /*12370*/  LOP3.LUT R7, R5, R2, RZ, 0x3c, !PT ;  /* 0x0000000205077212 */ /* 0x000fc600078e3cff */
[----:B------:R-:W-:Y:S01]  /*12380*/  IMAD R6, R0, 0x8, R3 ;  /* 0x0000000800067824 */ /* 0x000fe200078e0203 */
[----:B------:R-:W-:Y:S01]  /*12390*/  SHF.L.U32 R5, R7, 0x1f, RZ ;  /* 0x0000001f07057819 */ /* 0x000fe200000006ff */
[----:B-1----:R-:W-:Y:S06]  /*123a0*/  @!P0 BRA `(.L_x_437) ;  /* 0x0000000800b08947 */ /* 0x002fec0003800000 */
.L_x_462:
[----:B------:R-:W1:Y:S01]  /*123b0*/  SYNCS.PHASECHK.TRANS64.TRYWAIT P0, [R6+URZ], R5 ;  /* 0x00000005060075a7 */ /* 0x000e62000800017f */
[----:B------:R-:W-:-:S05]  /*123c0*/  VIADD R0, R0, 0x1 ;  /* 0x0000000100007836 */ /* 0x000fca0000000000 */
[----:B------:R-:W-:-:S04]  /*123d0*/  ISETP.NE.AND P1, PT, R0, 0x10, PT ;  /* 0x000000100000780c */ /* 0x000fc80003f25270 */
[----:B------:R-:W-:Y:S02]  /*123e0*/  SEL R2, RZ, 0x1, P1 ;  /* 0x00000001ff027807 */ /* 0x000fe40000800000 */
[----:B------:R-:W-:Y:S02]  /*123f0*/  SEL R0, R0, RZ, P1 ;  /* 0x000000ff00007207 */ /* 0x000fe40000800000 */
[----:B------:R-:W-:-:S03]  /*12400*/  LOP3.LUT R7, R7, R2, RZ, 0x3c, !PT ;  /* 0x0000000207077212 */ /* 0x000fc600078e3cff */
[----:B0-----:R-:W-:Y:S01]  /*12410*/  IMAD R9, R0, 0x8, R3 ;  /* 0x0000000800097824 */ /* 0x001fe200078e0203 */
[----:B------:R-:W-:Y:S01]  /*12420*/  SHF.L.U32 R4, R7, 0x1f, RZ ;  /* 0x0000001f07047819 */ /* 0x000fe200000006ff */
[----:B-1----:R-:W-:Y:S06]  /*12430*/  @!P0 BRA `(.L_x_438) ;  /* 0x0000000800a08947 */ /* 0x002fec0003800000 */
.L_x_463:
[----:B------:R-:W1:Y:S01]  /*12440*/  SYNCS.PHASECHK.TRANS64.TRYWAIT P0, [R9+URZ], R4 ;  /* 0x00000004090075a7 */ /* 0x000e62000800017f */
[----:B------:R-:W-:-:S04]  /*12450*/  IADD3 R0, R0, 0x1, RZ ;  /* 0x0000000100007810 */ /* 0x000fc80007ffe0ff */
[----:B------:R-:W-:-:S04]  /*12460*/  ISETP.NE.AND P1, PT, R0, 0x10, PT ;  /* 0x000000100000780c */ /* 0x000fc80003f25270 */
[----:B------:R-:W-:Y:S02]  /*12470*/  SEL R2, RZ, 0x1, P1 ;  /* 0x00000001ff027807 */ /* 0x000fe40000800000 */
[----:B------:R-:W-:Y:S02]  /*12480*/  SEL R0, R0, RZ, P1 ;  /* 0x000000ff00007207 */ /* 0x000fe40000800000 */
[----:B------:R-:W-:-:S03]  /*12490*/  LOP3.LUT R7, R7, R2, RZ, 0x3c, !PT ;  /* 0x0000000207077212 */ /* 0x000fc600078e3cff */
[----:B0-----:R-:W-:Y:S01]  /*124a0*/  IMAD R6, R0, 0x8, R3 ;  /* 0x0000000800067824 */ /* 0x001fe200078e0203 */
[----:B------:R-:W-:Y:S01]  /*124b0*/  SHF.L.U32 R5, R7, 0x1f, RZ ;  /* 0x0000001f07057819 */ /* 0x000fe200000006ff */
[----:B-1----:R-:W-:Y:S06]  /*124c0*/  @!P0 BRA `(.L_x_439) ;  /* 0x0000000800908947 */ /* 0x002fec0003800000 */
.L_x_464:
        /* <DEDUP_REMOVED lines=9> */
.L_x_465:
[----:B------:R-:W1:Y:S01]  /*12560*/  SYNCS.PHASECHK.TRANS64.TRYWAIT P0, [R9+URZ], R4 ;  /* 0x00000004090075a7 */ /* 0x000e62000800017f */
[----:B------:R-:W-:-:S05]  /*12570*/  VIADD R0, R0, 0x1 ;  /* 0x0000000100007836 */ /* 0x000fca0000000000 */
[----:B------:R-:W-:-:S04]  /*12580*/  ISETP.NE.AND P1, PT, R0, 0x10, PT ;  /* 0x000000100000780c */ /* 0x000fc80003f25270 */
[----:B------:R-:W-:Y:S02]  /*12590*/  SEL R2, RZ, 0x1, P1 ;  /* 0x00000001ff027807 */ /* 0x000fe40000800000 */
[----:B------:R-:W-:Y:S02]  /*125a0*/  SEL R0, R0, RZ, P1 ;  /* 0x000000ff00007207 */ /* 0x000fe40000800000 */
[----:B------:R-:W-:Y:S02]  /*125b0*/  LOP3.LUT R7, R7, R2, RZ, 0x3c, !PT ;  /* 0x0000000207077212 */ /* 0x000fe400078e3cff */
[----:B0-----:R-:W-:Y:S02]  /*125c0*/  LEA R6, R0, R3, 0x3 ;  /* 0x0000000300067211 */ /* 0x001fe400078e18ff */
[----:B------:R-:W-:Y:S01]  /*125d0*/  SHF.L.U32 R5, R7, 0x1f, RZ ;  /* 0x0000001f07057819 */ /* 0x000fe200000006ff */
[----:B-1----:R-:W-:Y:S06]  /*125e0*/  @!P0 BRA `(.L_x_441) ;  /* 0x0000000800708947 */ /* 0x002fec0003800000 */
.L_x_466:
        /* <DEDUP_REMOVED lines=9> */
.L_x_467:
        /* <DEDUP_REMOVED lines=9> */
.L_x_468:
        /* <DEDUP_REMOVED lines=9> */
.L_x_469:
        /* <DEDUP_REMOVED lines=9> */
.L_x_470:
        /* <DEDUP_REMOVED lines=9> */
.L_x_471:
        /* <DEDUP_REMOVED lines=9> */
.L_x_472:
        /* <DEDUP_REMOVED lines=9> */
.L_x_473:
        /* <DEDUP_REMOVED lines=9> */
.L_x_474:
[----:B------:R-:W1:Y:S01]  /*12a70*/  SYNCS.PHASECHK.TRANS64.TRYWAIT P0, [R6+URZ], R5 ;  /* 0x00000005060075a7 */ /* 0x000e62000800017f */
[----:B------:R-:W-:-:S05]  /*12a80*/  VIADD R0, R0, 0x1 ;  /* 0x0000000100007836 */ /* 0x000fca0000000000 */
[----:B------:R-:W-:-:S04]  /*12a90*/  ISETP.NE.AND P1, PT, R0, 0x10, PT ;  /* 0x000000100000780c */ /* 0x000fc80003f25270 */
[----:B------:R-:W-:Y:S02]  /*12aa0*/  SEL R2, RZ, 0x1, P1 ;  /* 0x00000001ff027807 */ /* 0x000fe40000800000 */
[----:B------:R-:W-:Y:S02]  /*12ab0*/  SEL R0, R0, RZ, P1 ;  /* 0x000000ff00007207 */ /* 0x000fe40000800000 */
[----:B------:R-:W-:Y:S01]  /*12ac0*/  LOP3.LUT R2, R7, R2, RZ, 0x3c, !PT ;  /* 0x0000000207027212 */ /* 0x000fe200078e3cff */
[----:B-1----:R-:W-:Y:S06]  /*12ad0*/  @!P0 BRA `(.L_x_450) ;  /* 0x0000000400e88947 */ /* 0x002fec0003800000 */
.L_x_475:
[----:B------:R-:W-:Y:S01]  /*12ae0*/  IMAD R3, R0, 0x8, R3 ;  /* 0x0000000800037824 */ /* 0x000fe200078e0203 */
[----:B------:R-:W-:-:S07]  /*12af0*/  SHF.L.U32 R0, R2, 0x1f, RZ ;  /* 0x0000001f02007819 */ /* 0x000fce00000006ff */
.L_x_451:
[----:B--2---:R2:W3:Y:S02]  /*12b00*/  SYNCS.PHASECHK.TRANS64.TRYWAIT P0, [R3+URZ], R0 ;  /* 0x00000000030075a7 */ /* 0x0044e4000800017f */
[----:B---3--:R-:W-:Y:S05]  /*12b10*/  @!P0 NANOSLEEP.SYNCS 0x989680 ;  /* 0x009896800000895d */ /* 0x008fea0003900000 */
[----:B------:R-:W3:Y:S02]  /*12b20*/  @!P0 SYNCS.PHASECHK.TRANS64 P0, [R3+URZ], R0 ;  /* 0x00000000030085a7 */ /* 0x000ee4000800007f */
[----:B---3--:R-:W-:Y:S05]  /*12b30*/  @!P0 BRA `(.L_x_451) ;  /* 0xfffffffc00f08947 */ /* 0x008fea000383ffff */
.L_x_434:
[----:B------:R-:W-:Y:S05]  /*12b40*/  BSYNC B0 ;  /* 0x0000000000007941 */ /* 0x000fea0003800000 */
.L_x_433:
[----:B------:R-:W-:Y:S05]  /*12b50*/  EXIT ;  /* 0x000000000000794d */ /* 0x000fea0003800000 */
.L_x_15:
[----:B0-----:R-:W-:-:S04]  /*12b60*/  IMAD.U32 R0, RZ, RZ, UR46 ;  /* 0x0000002eff007e24 */ /* 0x001fc8000f8e00ff */
[----:B------:R0:W1:Y:S03]  /*12b70*/  SYNCS.PHASECHK.TRANS64.TRYWAIT P0, [R0+URZ], R3 ;  /* 0x00000003000075a7 */ /* 0x000066000800017f */
[----:B-1----:R-:W-:Y:S05]  /*12b80*/  @!P0 NANOSLEEP.SYNCS 0x989680 ;  /* 0x009896800000895d */ /* 0x002fea0003900000 */
[----:B------:R-:W1:Y:S02]  /*12b90*/  @!P0 SYNCS.PHASECHK.TRANS64 P0, [R0+URZ], R3 ;  /* 0x00000003000085a7 */ /* 0x000e64000800007f */
[----:B-1----:R-:W-:Y:S05]  /*12ba0*/  @!P0 BRA `(.L_x_15) ;  /* 0xfffffffc00ec8947 */ /* 0x002fea000383ffff */
[----:B------:R-:W-:Y:S05]  /*12bb0*/  BRA `(.L_x_452) ;  /* 0xfffffee800e07947 */ /* 0x000fea000383ffff */
.L_x_20:
[----:B-1----:R1:W2:Y:S02]  /*12bc0*/  SYNCS.PHASECHK.TRANS64.TRYWAIT P1, [R3+URZ], R0 ;  /* 0x00000000030075a7 */ /* 0x0022a4000802017f */
[----:B--2---:R-:W-:Y:S05]  /*12bd0*/  @!P1 NANOSLEEP.SYNCS 0x989680 ;  /* 0x009896800000995d */ /* 0x004fea0003900000 */
[----:B------:R-:W2:Y:S02]  /*12be0*/  @!P1 SYNCS.PHASECHK.TRANS64 P1, [R3+URZ], R0 ;  /* 0x00000000030095a7 */ /* 0x000ea4000802007f */
[----:B--2---:R-:W-:Y:S05]  /*12bf0*/  @!P1 BRA `(.L_x_20) ;  /* 0xfffffffc00f09947 */ /* 0x004fea000383ffff */
[----:B------:R-:W-:Y:S05]  /*12c00*/  BRA `(.L_x_19) ;  /* 0xfffffeec00547947 */ /* 0x000fea000383ffff */
.L_x_25:
[----:B-1----:R-:W-:-:S04]  /*12c10*/  MOV R4, UR4 ;  /* 0x0000000400047c02 */ /* 0x002fc80008000f00 */
[----:B------:R1:W2:Y:S03]  /*12c20*/  SYNCS.PHASECHK.TRANS64.TRYWAIT P1, [R4+URZ], R3 ;  /* 0x00000003040075a7 */ /* 0x0002a6000802017f */
[----:B--2---:R-:W-:Y:S05]  /*12c30*/  @!P1 NANOSLEEP.SYNCS 0x989680 ;  /* 0x009896800000995d */ /* 0x004fea0003900000 */
[----:B------:R-:W2:Y:S02]  /*12c40*/  @!P1 SYNCS.PHASECHK.TRANS64 P1, [R4+URZ], R3 ;  /* 0x00000003040095a7 */ /* 0x000ea4000802007f */
[----:B--2---:R-:W-:Y:S05]  /*12c50*/  @!P1 BRA `(.L_x_25) ;  /* 0xfffffffc00ec9947 */ /* 0x004fea000383ffff */
[----:B------:R-:W-:Y:S05]  /*12c60*/  BRA `(.L_x_24) ;  /* 0xfffffeec00dc7947 */ /* 0x000fea000383ffff */
.L_x_31:
[----:B0-----:R-:W-:-:S04]  /*12c70*/  IMAD.U32 R0, RZ, RZ, UR46 ;  /* 0x0000002eff007e24 */ /* 0x001fc8000f8e00ff */
[----:B------:R0:W1:Y:S03]  /*12c80*/  SYNCS.PHASECHK.TRANS64.TRYWAIT P0, [R0+URZ+0x10], R7 ;  /* 0x00001007000075a7 */ /* 0x000066000800017f */
[----:B-1----:R-:W-:Y:S05]  /*12c90*/  @!P0 NANOSLEEP.SYNCS 0x989680 ;  /* 0x009896800000895d */ /* 0x002fea0003900000 */
[----:B------:R-:W1:Y:S02]  /*12ca0*/  @!P0 SYNCS.PHASECHK.TRANS64 P0, [R0+URZ+0x10], R7 ;  /* 0x00001007000085a7 */ /* 0x000e64000800007f */
[----:B-1----:R-:W-:Y:S05]  /*12cb0*/  @!P0 BRA `(.L_x_31) ;  /* 0xfffffffc00ec8947 */ /* 0x002fea000383ffff */
[----:B------:R-:W-:Y:S05]  /*12cc0*/  BRA `(.L_x_453) ;  /* 0xfffffef000d87947 */ /* 0x000fea000383ffff */
.L_x_420:
[----:B------:R-:W-:Y:S01]  /*12cd0*/  BSSY B1, `(.L_x_454) ;  /* 0x0000006000017945 */ /* 0x000fe20003800000 */
[----:B------:R-:W-:-:S07]  /*12ce0*/  IMAD.MOV.U32 R15, RZ, RZ, -0x1 ;  /* 0xffffffffff0f7424 */ /* 0x000fce00078e00ff */
[----:B------:R-:W-:Y:S05]  /*12cf0*/  WARPSYNC.COLLECTIVE R15, `(.L_x_455) ;  /* 0x000000000f0c7348 */ /* 0x000fea0003c00000 */
[----:B------:R-:W-:Y:S02]  /*12d00*/  ELECT P6, UR62, PT ;  /* 0x00000000003e782f */ /* 0x000fe400038c0000 */
[----:B------:R-:W-:Y:S01]  /*12d10*/  MOV R14, UR62 ;  /* 0x0000003e000e7c02 */ /* 0x000fe20008000f00 */
[----:B------:R-:W-:Y:S10]  /*12d20*/  ENDCOLLECTIVE ;  /* 0x000000000000791b */ /* 0x000ff40003800000 */
.L_x_455:
[----:B------:R-:W-:Y:S05]  /*12d30*/  BSYNC B1 ;  /* 0x0000000000017941 */ /* 0x000fea0003800000 */
.L_x_454:
[----:B------:R-:W-:Y:S05]  /*12d40*/  BRA `(.L_x_456) ;  /* 0xffffffe800507947 */ /* 0x000fea000383ffff */
.L_x_423:
[----:B-1----:R1:W2:Y:S02]  /*12d50*/  SYNCS.PHASECHK.TRANS64.TRYWAIT P1, [R7+URZ+0x80], R4 ;  /* 0x00008004070075a7 */ /* 0x0022a4000802017f */
[----:B--2---:R-:W-:Y:S05]  /*12d60*/  @!P1 NANOSLEEP.SYNCS 0x989680 ;  /* 0x009896800000995d */ /* 0x004fea0003900000 */
[----:B------:R-:W2:Y:S02]  /*12d70*/  @!P1 SYNCS.PHASECHK.TRANS64 P1, [R7+URZ+0x80], R4 ;  /* 0x00008004070095a7 */ /* 0x000ea4000802007f */
[----:B--2---:R-:W-:Y:S05]  /*12d80*/  @!P1 BRA `(.L_x_423) ;  /* 0xfffffffc00f09947 */ /* 0x004fea000383ffff */
[----:B------:R-:W-:Y:S05]  /*12d90*/  BRA `(.L_x_457) ;  /* 0xffffffe800847947 */ /* 0x000fea000383ffff */
.L_x_432:
[----:B------:R-:W-:Y:S01]  /*12da0*/  BSSY B0, `(.L_x_458) ;  /* 0x0000006000007945 */ /* 0x000fe20003800000 */
[----:B------:R-:W-:-:S07]  /*12db0*/  IMAD.MOV.U32 R15, RZ, RZ, -0x1 ;  /* 0xffffffffff0f7424 */ /* 0x000fce00078e00ff */
[----:B------:R-:W-:Y:S05]  /*12dc0*/  WARPSYNC.COLLECTIVE R15, `(.L_x_459) ;  /* 0x000000000f0c7348 */ /* 0x000fea0003c00000 */
[----:B------:R-:W-:Y:S02]  /*12dd0*/  ELECT P6, UR62, PT ;  /* 0x00000000003e782f */ /* 0x000fe400038c0000 */
[----:B------:R-:W-:Y:S01]  /*12de0*/  MOV R14, UR62 ;  /* 0x0000003e000e7c02 */ /* 0x000fe20008000f00 */
[----:B------:R-:W-:Y:S10]  /*12df0*/  ENDCOLLECTIVE ;  /* 0x000000000000791b */ /* 0x000ff40003800000 */
.L_x_459:
[----:B------:R-:W-:Y:S05]  /*12e00*/  BSYNC B0 ;  /* 0x0000000000007941 */ /* 0x000fea0003800000 */
.L_x_458:
[----:B------:R-:W-:Y:S05]  /*12e10*/  BRA `(.L_x_460) ;  /* 0xfffffff000e87947 */ /* 0x000fea000383ffff */
.L_x_436:
[----:B0-----:R0:W1:Y:S02]  /*12e20*/  SYNCS.PHASECHK.TRANS64.TRYWAIT P0, [R7+URZ], R2 ;  /* 0x00000002070075a7 */ /* 0x001064000800017f */
[----:B-1----:R-:W-:Y:S05]  /*12e30*/  @!P0 NANOSLEEP.SYNCS 0x989680 ;  /* 0x009896800000895d */ /* 0x002fea0003900000 */
[----:B------:R-:W1:Y:S02]  /*12e40*/  @!P0 SYNCS.PHASECHK.TRANS64 P0, [R7+URZ], R2 ;  /* 0x00000002070085a7 */ /* 0x000e64000800007f */
[----:B-1----:R-:W-:Y:S05]  /*12e50*/  @!P0 BRA `(.L_x_436) ;  /* 0xfffffffc00f08947 */ /* 0x002fea000383ffff */
[----:B------:R-:W-:Y:S05]  /*12e60*/  BRA `(.L_x_461) ;  /* 0xfffffff4002c7947 */ /* 0x000fea000383ffff */
.L_x_437:
[----:B0-----:R0:W1:Y:S02]  /*12e70*/  SYNCS.PHASECHK.TRANS64.TRYWAIT P0, [R9+URZ], R4 ;  /* 0x00000004090075a7 */ /* 0x001064000800017f */
[----:B-1----:R-:W-:Y:S05]  /*12e80*/  @!P0 NANOSLEEP.SYNCS 0x989680 ;  /* 0x009896800000895d */ /* 0x002fea0003900000 */
[----:B------:R-:W1:Y:S02]  /*12e90*/  @!P0 SYNCS.PHASECHK.TRANS64 P0, [R9+URZ], R4 ;  /* 0x00000004090085a7 */ /* 0x000e64000800007f */
[----:B-1----:R-:W-:Y:S05]  /*12ea0*/  @!P0 BRA `(.L_x_437) ;  /* 0xfffffffc00f08947 */ /* 0x002fea000383ffff */
[----:B------:R-:W-:Y:S05]  /*12eb0*/  BRA `(.L_x_462) ;  /* 0xfffffff4003c7947 */ /* 0x000fea000383ffff */
.L_x_438:
[----:B0-----:R0:W1:Y:S02]  /*12ec0*/  SYNCS.PHASECHK.TRANS64.TRYWAIT P0, [R6+URZ], R5 ;  /* 0x00000005060075a7 */ /* 0x001064000800017f */
[----:B-1----:R-:W-:Y:S05]  /*12ed0*/  @!P0 NANOSLEEP.SYNCS 0x989680 ;  /* 0x009896800000895d */ /* 0x002fea0003900000 */
[----:B------:R-:W1:Y:S02]  /*12ee0*/  @!P0 SYNCS.PHASECHK.TRANS64 P0, [R6+URZ], R5 ;  /* 0x00000005060085a7 */ /* 0x000e64000800007f */
[----:B-1----:R-:W-:Y:S05]  /*12ef0*/  @!P0 BRA `(.L_x_438) ;  /* 0xfffffffc00f08947 */ /* 0x002fea000383ffff */
[----:B------:R-:W-:Y:S05]  /*12f00*/  BRA `(.L_x_463) ;  /* 0xfffffff4004c7947 */ /* 0x000fea000383ffff */
.L_x_439:
[----:B0-----:R0:W1:Y:S02]  /*12f10*/  SYNCS.PHASECHK.TRANS64.TRYWAIT P0, [R9+URZ], R4 ;  /* 0x00000004090075a7 */ /* 0x001064000800017f */
[----:B-1----:R-:W-:Y:S05]  /*12f20*/  @!P0 NANOSLEEP.SYNCS 0x989680 ;  /* 0x009896800000895d */ /* 0x002fea0003900000 */
[----:B------:R-:W1:Y:S02]  /*12f30*/  @!P0 SYNCS.PHASECHK.TRANS64 P0, [R9+URZ], R4 ;  /* 0x00000004090085a7 */ /* 0x000e64000800007f */
[----:B-1----:R-:W-:Y:S05]  /*12f40*/  @!P0 BRA `(.L_x_439) ;  /* 0xfffffffc00f08947 */ /* 0x002fea000383ffff */
[----:B------:R-:W-:Y:S05]  /*12f50*/  BRA `(.L_x_464) ;  /* 0xfffffff4005c7947 */ /* 0x000fea000383ffff */
.L_x_440:
[----:B0-----:R0:W1:Y:S02]  /*12f60*/  SYNCS.PHASECHK.TRANS64.TRYWAIT P0, [R6+URZ], R5 ;  /* 0x00000005060075a7 */ /* 0x001064000800017f */
[----:B-1----:R-:W-:Y:S05]  /*12f70*/  @!P0 NANOSLEEP.SYNCS 0x989680 ;  /* 0x009896800000895d */ /* 0x002fea0003900000 */
[----:B------:R-:W1:Y:S02]  /*12f80*/  @!P0 SYNCS.PHASECHK.TRANS64 P0, [R6+URZ], R5 ;  /* 0x00000005060085a7 */ /* 0x000e64000800007f */
[----:B-1----:R-:W-:Y:S05]  /*12f90*/  @!P0 BRA `(.L_x_440) ;  /* 0xfffffffc00f08947 */ /* 0x002fea000383ffff */
[----:B------:R-:W-:Y:S05]  /*12fa0*/  BRA `(.L_x_465) ;  /* 0xfffffff4006c7947 */ /* 0x000fea000383ffff */
.L_x_441:
[----:B0-----:R0:W1:Y:S02]  /*12fb0*/  SYNCS.PHASECHK.TRANS64.TRYWAIT P0, [R9+URZ], R4 ;  /* 0x00000004090075a7 */ /* 0x001064000800017f */
[----:B-1----:R-:W-:Y:S05]  /*12fc0*/  @!P0 NANOSLEEP.SYNCS 0x989680 ;  /* 0x009896800000895d */ /* 0x002fea0003900000 */
[----:B------:R-:W1:Y:S02]  /*12fd0*/  @!P0 SYNCS.PHASECHK.TRANS64 P0, [R9+URZ], R4 ;  /* 0x00000004090085a7 */ /* 0x000e64000800007f */
[----:B-1----:R-:W-:Y:S05]  /*12fe0*/  @!P0 BRA `(.L_x_441) ;  /* 0xfffffffc00f08947 */ /* 0x002fea000383ffff */
[----:B------:R-:W-:Y:S05]  /*12ff0*/  BRA `(.L_x_466) ;  /* 0xfffffff4007c7947 */ /* 0x000fea000383ffff */
.L_x_442:
[----:B0-----:R0:W1:Y:S02]  /*13000*/  SYNCS.PHASECHK.TRANS64.TRYWAIT P0, [R6+URZ], R5 ;  /* 0x00000005060075a7 */ /* 0x001064000800017f */
[----:B-1----:R-:W-:Y:S05]  /*13010*/  @!P0 NANOSLEEP.SYNCS 0x989680 ;  /* 0x009896800000895d */ /* 0x002fea0003900000 */
[----:B------:R-:W1:Y:S02]  /*13020*/  @!P0 SYNCS.PHASECHK.TRANS64 P0, [R6+URZ], R5 ;  /* 0x00000005060085a7 */ /* 0x000e64000800007f */
[----:B-1----:R-:W-:Y:S05]  /*13030*/  @!P0 BRA `(.L_x_442) ;  /* 0xfffffffc00f08947 */ /* 0x002fea000383ffff */
[----:B------:R-:W-:Y:S05]  /*13040*/  BRA `(.L_x_467) ;  /* 0xfffffff4008c7947 */ /* 0x000fea000383ffff */
.L_x_443:
[----:B0-----:R0:W1:Y:S02]  /*13050*/  SYNCS.PHASECHK.TRANS64.TRYWAIT P0, [R9+URZ], R4 ;  /* 0x00000004090075a7 */ /* 0x001064000800017f */
[----:B-1----:R-:W-:Y:S05]  /*13060*/  @!P0 NANOSLEEP.SYNCS 0x989680 ;  /* 0x009896800000895d */ /* 0x002fea0003900000 */
[----:B------:R-:W1:Y:S02]  /*13070*/  @!P0 SYNCS.PHASECHK.TRANS64 P0, [R9+URZ], R4 ;  /* 0x00000004090085a7 */ /* 0x000e64000800007f */
[----:B-1----:R-:W-:Y:S05]  /*13080*/  @!P0 BRA `(.L_x_443) ;  /* 0xfffffffc00f08947 */ /* 0x002fea000383ffff */
[----:B------:R-:W-:Y:S05]  /*13090*/  BRA `(.L_x_468) ;  /* 0xfffffff4009c7947 */ /* 0x000fea000383ffff */
.L_x_444:
[----:B0-----:R0:W1:Y:S02]  /*130a0*/  SYNCS.PHASECHK.TRANS64.TRYWAIT P0, [R6+URZ], R5 ;  /* 0x00000005060075a7 */ /* 0x001064000800017f */
[----:B-1----:R-:W-:Y:S05]  /*130b0*/  @!P0 NANOSLEEP.SYNCS 0x989680 ;  /* 0x009896800000895d */ /* 0x002fea0003900000 */
[----:B------:R-:W1:Y:S02]  /*130c0*/  @!P0 SYNCS.PHASECHK.TRANS64 P0, [R6+URZ], R5 ;  /* 0x00000005060085a7 */ /* 0x000e64000800007f */
[----:B-1----:R-:W-:Y:S05]  /*130d0*/  @!P0 BRA `(.L_x_444) ;  /* 0xfffffffc00f08947 */ /* 0x002fea000383ffff */
[----:B------:R-:W-:Y:S05]  /*130e0*/  BRA `(.L_x_469) ;  /* 0xfffffff400ac7947 */ /* 0x000fea000383ffff */
.L_x_445:
[----:B0-----:R0:W1:Y:S02]  /*130f0*/  SYNCS.PHASECHK.TRANS64.TRYWAIT P0, [R9+URZ], R4 ;  /* 0x00000004090075a7 */ /* 0x001064000800017f */
[----:B-1----:R-:W-:Y:S05]  /*13100*/  @!P0 NANOSLEEP.SYNCS 0x989680 ;  /* 0x009896800000895d */ /* 0x002fea0003900000 */
[----:B------:R-:W1:Y:S02]  /*13110*/  @!P0 SYNCS.PHASECHK.TRANS64 P0, [R9+URZ], R4 ;  /* 0x00000004090085a7 */ /* 0x000e64000800007f */
[----:B-1----:R-:W-:Y:S05]  /*13120*/  @!P0 BRA `(.L_x_445) ;  /* 0xfffffffc00f08947 */ /* 0x002fea000383ffff */
[----:B------:R-:W-:Y:S05]  /*13130*/  BRA `(.L_x_470) ;  /* 0xfffffff400bc7947 */ /* 0x000fea000383ffff */
.L_x_446:
[----:B0-----:R0:W1:Y:S02]  /*13140*/  SYNCS.PHASECHK.TRANS64.TRYWAIT P0, [R6+URZ], R5 ;  /* 0x00000005060075a7 */ /* 0x001064000800017f */
[----:B-1----:R-:W-:Y:S05]  /*13150*/  @!P0 NANOSLEEP.SYNCS 0x989680 ;  /* 0x009896800000895d */ /* 0x002fea0003900000 */
[----:B------:R-:W1:Y:S02]  /*13160*/  @!P0 SYNCS.PHASECHK.TRANS64 P0, [R6+URZ], R5 ;  /* 0x00000005060085a7 */ /* 0x000e64000800007f */
[----:B-1----:R-:W-:Y:S05]  /*13170*/  @!P0 BRA `(.L_x_446) ;  /* 0xfffffffc00f08947 */ /* 0x002fea000383ffff */
[----:B------:R-:W-:Y:S05]  /*13180*/  BRA `(.L_x_471) ;  /* 0xfffffff400cc7947 */ /* 0x000fea000383ffff */
.L_x_447:
[----:B0-----:R0:W1:Y:S02]  /*13190*/  SYNCS.PHASECHK.TRANS64.TRYWAIT P0, [R9+URZ], R4 ;  /* 0x00000004090075a7 */ /* 0x001064000800017f */
[----:B-1----:R-:W-:Y:S05]  /*131a0*/  @!P0 NANOSLEEP.SYNCS 0x989680 ;  /* 0x009896800000895d */ /* 0x002fea0003900000 */
[----:B------:R-:W1:Y:S02]  /*131b0*/  @!P0 SYNCS.PHASECHK.TRANS64 P0, [R9+URZ], R4 ;  /* 0x00000004090085a7 */ /* 0x000e64000800007f */
[----:B-1----:R-:W-:Y:S05]  /*131c0*/  @!P0 BRA `(.L_x_447) ;  /* 0xfffffffc00f08947 */ /* 0x002fea000383ffff */
[----:B------:R-:W-:Y:S05]  /*131d0*/  BRA `(.L_x_472) ;  /* 0xfffffff400dc7947 */ /* 0x000fea000383ffff */
.L_x_448:
[----:B0-----:R0:W1:Y:S02]  /*131e0*/  SYNCS.PHASECHK.TRANS64.TRYWAIT P0, [R6+URZ], R5 ;  /* 0x00000005060075a7 */ /* 0x001064000800017f */
[----:B-1----:R-:W-:Y:S05]  /*131f0*/  @!P0 NANOSLEEP.SYNCS 0x989680 ;  /* 0x009896800000895d */ /* 0x002fea0003900000 */
[----:B------:R-:W1:Y:S02]  /*13200*/  @!P0 SYNCS.PHASECHK.TRANS64 P0, [R6+URZ], R5 ;  /* 0x00000005060085a7 */ /* 0x000e64000800007f */
[----:B-1----:R-:W-:Y:S05]  /*13210*/  @!P0 BRA `(.L_x_448) ;  /* 0xfffffffc00f08947 */ /* 0x002fea000383ffff */
[----:B------:R-:W-:Y:S05]  /*13220*/  BRA `(.L_x_473) ;  /* 0xfffffff400ec7947 */ /* 0x000fea000383ffff */
.L_x_449:
[----:B0-----:R0:W1:Y:S02]  /*13230*/  SYNCS.PHASECHK.TRANS64.TRYWAIT P0, [R9+URZ], R4 ;  /* 0x00000004090075a7 */ /* 0x001064000800017f */
[----:B-1----:R-:W-:Y:S05]  /*13240*/  @!P0 NANOSLEEP.SYNCS 0x989680 ;  /* 0x009896800000895d */ /* 0x002fea0003900000 */
[----:B------:R-:W1:Y:S02]  /*13250*/  @!P0 SYNCS.PHASECHK.TRANS64 P0, [R9+URZ], R4 ;  /* 0x00000004090085a7 */ /* 0x000e64000800007f */
[----:B-1----:R-:W-:Y:S05]  /*13260*/  @!P0 BRA `(.L_x_449) ;  /* 0xfffffffc00f08947 */ /* 0x002fea000383ffff */
[----:B------:R-:W-:Y:S05]  /*13270*/  BRA `(.L_x_474) ;  /* 0xfffffff400fc7947 */ /* 0x000fea000383ffff */
.L_x_450:
[----:B-1----:R1:W2:Y:S02]  /*13280*/  SYNCS.PHASECHK.TRANS64.TRYWAIT P0, [R6+URZ], R5 ;  /* 0x00000005060075a7 */ /* 0x0022a4000800017f */
[----:B--2---:R-:W-:Y:S05]  /*13290*/  @!P0 NANOSLEEP.SYNCS 0x989680 ;  /* 0x009896800000895d */ /* 0x004fea0003900000 */
[----:B------:R-:W2:Y:S02]  /*132a0*/  @!P0 SYNCS.PHASECHK.TRANS64 P0, [R6+URZ], R5 ;  /* 0x00000005060085a7 */ /* 0x000ea4000800007f */
[----:B--2---:R-:W-:Y:S05]  /*132b0*/  @!P0 BRA `(.L_x_450) ;  /* 0xfffffffc00f08947 */ /* 0x004fea000383ffff */
[----:B------:R-:W-:Y:S05]  /*132c0*/  BRA `(.L_x_475) ;  /* 0xfffffff800047947 */ /* 0x000fea000383ffff */
.L_x_476:
[----:B------:R-:W-:-:S00]  /*132d0*/  BRA `(.L_x_476) ;  /* 0xfffffffc00fc7947 */ /* 0x000fc0000383ffff */
[----:B------:R-:W-:-:S00]  /*132e0*/  NOP ;  /* 0x0000000000007918 */ /* 0x000fc00000000000 */
        /* <DEDUP_REMOVED lines=9> */
.L_x_477:


//--------------------- .nv.global.init           --------------------------
	.section	.nv.global.init,"aw",@progbits
.nv.global.init:
	.type		$str$22,@object
	.size		$str$22,($str$23 - $str$22)
$str$22:
        /*0000*/ 	.byte	0x6b, 0x5f, 0x74, 0x69, 0x6c, 0x65, 0x5f, 0x63, 0x6f, 0x75, 0x6e, 0x74, 0x20, 0x3e, 0x3d, 0x20
        /*0010*/ 	.byte	0x31, 0x00
	.type		$str$23,@object
	.size		$str$23,(__unnamed_1 - $str$23)
$str$23:
        /*0012*/ 	.byte	0x2f, 0x74, 0x6d, 0x70, 0x2f, 0x63, 0x75, 0x74, 0x6c, 0x61, 0x73, 0x73, 0x5f, 0x73, 0x77, 0x65
        /*0022*/ 	.byte	0x65, 0x70, 0x5f, 0x73, 0x72, 0x63, 0x2f, 0x69, 0x6e, 0x63, 0x6c, 0x75, 0x64, 0x65, 0x2f, 0x63
        /*0032*/ 	.byte	0x75, 0x74, 0x6c, 0x61, 0x73, 0x73, 0x2f, 0x67, 0x65, 0x6d, 0x6d, 0x2f, 0x63, 0x6f, 0x6c, 0x6c
        /*0042*/ 	.byte	0x65, 0x63, 0x74, 0x69, 0x76, 0x65, 0x2f, 0x73, 0x6d, 0x39, 0x30, 0x5f, 0x6d, 0x6d, 0x61, 0x5f
        /*0052*/ 	.byte	0x74, 0x6d, 0x61, 0x5f, 0x67, 0x6d, 0x6d, 0x61, 0x5f, 0x73, 0x73, 0x5f, 0x77, 0x61, 0x72, 0x70
        /*0062*/ 	.byte	0x73, 0x70, 0x65, 0x63, 0x69, 0x61, 0x6c, 0x69, 0x7a, 0x65, 0x64, 0x2e, 0x68, 0x70, 0x70, 0x00
	.type		__unnamed_1,@object
	.size		__unnamed_1,(.L_0 - __unnamed_1)
__unnamed_1:
        /*0072*/ 	.byte	0x76, 0x6f, 0x69, 0x64, 0x20, 0x63, 0x75, 0x74, 0x6c, 0x61, 0x73, 0x73, 0x3a, 0x3a, 0x67, 0x65
        /* <DEDUP_REMOVED lines=180> */
        /*0bc2*/ 	.byte	0x74, 0x79, 0x5d, 0x00
.L_0:


//--------------------- .nv.shared._ZN7cutlass13device_kernelINS_4gemm6kernel13GemmUniversalIN4cute5tupleIJiiiiEEENS1_10collective13CollectiveMmaINS1_34MainloopSm90TmaGmmaWarpSpecializedILi16ENS5_IJNS4_1CILi1EEESB_SB_EEENS1_32KernelTmaWarpSpecializedPingpongEEENS5_IJNSA_ILi64EEENSA_ILi384EEENSA_ILi16EEEEEENS_10bfloat16_tENS5_IJlSB_lEEESJ_SK_NS4_8TiledMMAINS4_8MMA_AtomIJNS4_4SM904GMMA28MMA_64x192x16_F32BF16BF16_SSILNSO_5MajorE0ELSQ_0ELNSO_7ScaleInE1ELSR_1EEEEEENS4_6LayoutISC_NS5_IJNSA_ILi0EEESV_SV_EEEEENS5_IJNS4_10UnderscoreESY_SY_EEEEENS4_13SM90_TMA_LOADENS4_14ComposedLayoutINS4_7SwizzleILi1ELi4ELi3EEENS4_18smem_ptr_flag_bitsILi16EEENSU_INS5_IJNSA_ILi8EEESH_EEENS5_IJSH_SB_EEEEEEEvNS4_8identityES11_S1B_vS1C_EENS_8epilogue10collective6detail29Sm90TmaWarpSpecializedAdapterINS1F_15DefaultEpilogueISJ_SK_SK_NS1E_6thread17LinearCombinationISJ_Li1EffLNS1J_9ScaleType4KindE0ELNS_15FloatRoundStyleE2ESJ_EENS1_15EpilogueDefaultEEEEEvvEEEEvNT_6ParamsE --------------------------
	.section	.nv.shared._ZN7cutlass13device_kernelINS_4gemm6kernel13GemmUniversalIN4cute5tupleIJiiiiEEENS1_10collective13CollectiveMmaINS1_34MainloopSm90TmaGmmaWarpSpecializedILi16ENS5_IJNS4_1CILi1EEESB_SB_EEENS1_32KernelTmaWarpSpecializedPingpongEEENS5_IJNSA_ILi64EEENSA_ILi384EEENSA_ILi16EEEEEENS_10bfloat16_tENS5_IJlSB_lEEESJ_SK_NS4_8TiledMMAINS4_8MMA_AtomIJNS4_4SM904GMMA28MMA_64x192x16_F32BF16BF16_SSILNSO_5MajorE0ELSQ_0ELNSO_7ScaleInE1ELSR_1EEEEEENS4_6LayoutISC_NS5_IJNSA_ILi0EEESV_SV_EEEEENS5_IJNS4_10UnderscoreESY_SY_EEEEENS4_13SM90_TMA_LOADENS4_14ComposedLayoutINS4_7SwizzleILi1ELi4ELi3EEENS4_18smem_ptr_flag_bitsILi16EEENSU_INS5_IJNSA_ILi8EEESH_EEENS5_IJSH_SB_EEEEEEEvNS4_8identityES11_S1B_vS1C_EENS_8epilogue10collective6detail29Sm90TmaWarpSpecializedAdapterINS1F_15DefaultEpilogueISJ_SK_SK_NS1E_6thread17LinearCombinationISJ_Li1EffLNS1J_9ScaleType4KindE0ELNS_15FloatRoundStyleE2ESJ_EENS1_15EpilogueDefaultEEEEEvvEEEEvNT_6ParamsE,"aw",@nobits
	.sectionflags	@""
	.align	16
	.zero		1024


//--------------------- .nv.shared.reserved.0     --------------------------
	.section	.nv.shared.reserved.0,"aw",@nobits
	.weak		__nv_reservedSMEM_offset_0_alias
	.size		__nv_reservedSMEM_offset_0_alias, 0, 0
	.other		__nv_reservedSMEM_offset_0_alias,@"STO_CUDA_RESERVED_SHARED STV_DEFAULT"
__nv_reservedSMEM_offset_0_alias:
	.zero		0


//--------------------- .nv.global                --------------------------
	.section	.nv.global,"aw",@nobits
.nv.global:
	.type		_ZN39_INTERNAL_24715254_4_k_cu_cf767d2d_46724cute1_E,@object
	.size		_ZN39_INTERNAL_24715254_4_k_cu_cf767d2d_46724cute1_E,(_ZN39_INTERNAL_24715254_4_k_cu_cf767d2d_46724cuda3std3__45__cpo6cbeginE - _ZN39_INTERNAL_24715254_4_k_cu_cf767d2d_46724cute1_E)
_ZN39_INTERNAL_24715254_4_k_cu_cf767d2d_46724cute1_E:
	.zero		1
	.type		_ZN39_INTERNAL_24715254_4_k_cu_cf767d2d_46724cuda3std3__45__cpo6cbeginE,@object
	.size		_ZN39_INTERNAL_24715254_4_k_cu_cf767d2d_46724cuda3std3__45__cpo6cbeginE,(_ZN39_INTERNAL_24715254_4_k_cu_cf767d2d_46724cuda3std3__48in_placeE - _ZN39_INTERNAL_24715254_4_k_cu_cf767d2d_46724cuda3std3__45__cpo6cbeginE)
_ZN39_INTERNAL_24715254_4_k_cu_cf767d2d_46724cuda3std3__45__cpo6cbeginE:
	.zero		1
	.type		_ZN39_INTERNAL_24715254_4_k_cu_cf767d2d_46724cuda3std3__48in_placeE,@object
	.size		_ZN39_INTERNAL_24715254_4_k_cu_cf767d2d_46724cuda3std3__48in_placeE,(_ZN39_INTERNAL_24715254_4_k_cu_cf767d2d_46724cuda3std6ranges3__45__cpo9iter_moveE - _ZN39_INTERNAL_24715254_4_k_cu_cf767d2d_46724cuda3std3__48in_placeE)
_ZN39_INTERNAL_24715254_4_k_cu_cf767d2d_46724cuda3std3__48in_placeE:
	.zero		1
	.type		_ZN39_INTERNAL_24715254_4_k_cu_cf767d2d_46724cuda3std6ranges3__45__cpo9iter_moveE,@object
	.size		_ZN39_INTERNAL_24715254_4_k_cu_cf767d2d_46724cuda3std6ranges3__45__cpo9iter_moveE,(_ZN39_INTERNAL_24715254_4_k_cu_cf767d2d_46724cuda3std3__45__cpo5beginE - _ZN39_INTERNAL_24715254_4_k_cu_cf767d2d_46724cuda3std6ranges3__45__cpo9iter_moveE)
_ZN39_INTERNAL_24715254_4_k_cu_cf767d2d_46724cuda3std6ranges3__45__cpo9iter_moveE:
	.zero		1
	.type		_ZN39_INTERNAL_24715254_4_k_cu_cf767d2d_46724cuda3std3__45__cpo5beginE,@object
	.size		_ZN39_INTERNAL_24715254_4_k_cu_cf767d2d_46724cuda3std3__45__cpo5beginE,(_ZN39_INTERNAL_24715254_4_k_cu_cf767d2d_46724cuda3std3__441_GLOBAL__N__24715254_4_k_cu_cf767d2d_46726ignoreE - _ZN39_INTERNAL_24715254_4_k_cu_cf767d2d_46724cuda3std3__45__cpo5beginE)
_ZN39_INTERNAL_24715254_4_k_cu_cf767d2d_46724cuda3std3__45__cpo5beginE:
	.zero		1
	.type		_ZN39_INTERNAL_24715254_4_k_cu_cf767d2d_46724cuda3std3__441_GLOBAL__N__24715254_4_k_cu_cf767d2d_46726ignoreE,@object
	.size		_ZN39_INTERNAL_24715254_4_k_cu_cf767d2d_46724cuda3std3__441_GLOBAL__N__24715254_4_k_cu_cf767d2d_46726ignoreE,(_ZN39_INTERNAL_24715254_4_k_cu_cf767d2d_46724cute7productE - _ZN39_INTERNAL_24715254_4_k_cu_cf767d2d_46724cuda3std3__441_GLOBAL__N__24715254_4_k_cu_cf767d2d_46726ignoreE)
_ZN39_INTERNAL_24715254_4_k_cu_cf767d2d_46724cuda3std3__441_GLOBAL__N__24715254_4_k_cu_cf767d2d_46726ignoreE:
	.zero		1
	.type		_ZN39_INTERNAL_24715254_4_k_cu_cf767d2d_46724cute7productE,@object
	.size		_ZN39_INTERNAL_24715254_4_k_cu_cf767d2d_46724cute7productE,(_ZN39_INTERNAL_24715254_4_k_cu_cf767d2d_46724cuda3std3__45__cpo3endE - _ZN39_INTERNAL_24715254_4_k_cu_cf767d2d_46724cute7productE)
_ZN39_INTERNAL_24715254_4_k_cu_cf767d2d_46724cute7productE:
	.zero		1
	.type		_ZN39_INTERNAL_24715254_4_k_cu_cf767d2d_46724cuda3std3__45__cpo3endE,@object
	.size		_ZN39_INTERNAL_24715254_4_k_cu_cf767d2d_46724cuda3std3__45__cpo3endE,(_ZN39_INTERNAL_24715254_4_k_cu_cf767d2d_46724cuda3std3__419piecewise_constructE - _ZN39_INTERNAL_24715254_4_k_cu_cf767d2d_46724cuda3std3__45__cpo3endE)
_ZN39_INTERNAL_24715254_4_k_cu_cf767d2d_46724cuda3std3__45__cpo3endE:
	.zero		1
	.type		_ZN39_INTERNAL_24715254_4_k_cu_cf767d2d_46724cuda3std3__419piecewise_constructE,@object
	.size		_ZN39_INTERNAL_24715254_4_k_cu_cf767d2d_46724cuda3std3__419piecewise_constructE,(_ZN39_INTERNAL_24715254_4_k_cu_cf767d2d_46724cuda3std3__45__cpo4cendE - _ZN39_INTERNAL_24715254_4_k_cu_cf767d2d_46724cuda3std3__419piecewise_constructE)
_ZN39_INTERNAL_24715254_4_k_cu_cf767d2d_46724cuda3std3__419piecewise_constructE:
	.zero		1
	.type		_ZN39_INTERNAL_24715254_4_k_cu_cf767d2d_46724cuda3std3__45__cpo4cendE,@object
	.size		_ZN39_INTERNAL_24715254_4_k_cu_cf767d2d_46724cuda3std3__45__cpo4cendE,(_ZN39_INTERNAL_24715254_4_k_cu_cf767d2d_46724cuda3std6ranges3__45__cpo4swapE - _ZN39_INTERNAL_24715254_4_k_cu_cf767d2d_46724cuda3std3__45__cpo4cendE)
_ZN39_INTERNAL_24715254_4_k_cu_cf767d2d_46724cuda3std3__45__cpo4cendE:
	.zero		1
	.type		_ZN39_INTERNAL_24715254_4_k_cu_cf767d2d_46724cuda3std6ranges3__45__cpo4swapE,@object
	.size		_ZN39_INTERNAL_24715254_4_k_cu_cf767d2d_46724cuda3std6ranges3__45__cpo4swapE,(.L_8 - _ZN39_INTERNAL_24715254_4_k_cu_cf767d2d_46724cuda3std6ranges3__45__cpo4swapE)
_ZN39_INTERNAL_24715254_4_k_cu_cf767d2d_46724cuda3std6ranges3__45__cpo4swapE:
	.zero		1
.L_8:


//--------------------- .nv.constant0._ZN7cutlass13device_kernelINS_4gemm6kernel13GemmUniversalIN4cute5tupleIJiiiiEEENS1_10collective13CollectiveMmaINS1_34MainloopSm90TmaGmmaWarpSpecializedILi16ENS5_IJNS4_1CILi1EEESB_SB_EEENS1_32KernelTmaWarpSpecializedPingpongEEENS5_IJNSA_ILi64EEENSA_ILi384EEENSA_ILi16EEEEEENS_10bfloat16_tENS5_IJlSB_lEEESJ_SK_NS4_8TiledMMAINS4_8MMA_AtomIJNS4_4SM904GMMA28MMA_64x192x16_F32BF16BF16_SSILNSO_5MajorE0ELSQ_0ELNSO_7ScaleInE1ELSR_1EEEEEENS4_6LayoutISC_NS5_IJNSA_ILi0EEESV_SV_EEEEENS5_IJNS4_10UnderscoreESY_SY_EEEEENS4_13SM90_TMA_LOADENS4_14ComposedLayoutINS4_7SwizzleILi1ELi4ELi3EEENS4_18smem_ptr_flag_bitsILi16EEENSU_INS5_IJNSA_ILi8EEESH_EEENS5_IJSH_SB_EEEEEEEvNS4_8identityES11_S1B_vS1C_EENS_8epilogue10collective6detail29Sm90TmaWarpSpecializedAdapterINS1F_15DefaultEpilogueISJ_SK_SK_NS1E_6thread17LinearCombinationISJ_Li1EffLNS1J_9ScaleType4KindE0ELNS_15FloatRoundStyleE2ESJ_EENS1_15EpilogueDefaultEEEEEvvEEEEvNT_6ParamsE --------------------------
	.section	.nv.constant0._ZN7cutlass13device_kernelINS_4gemm6kernel13GemmUniversalIN4cute5tupleIJiiiiEEENS1_10collective13CollectiveMmaINS1_34MainloopSm90TmaGmmaWarpSpecializedILi16ENS5_IJNS4_1CILi1EEESB_SB_EEENS1_32KernelTmaWarpSpecializedPingpongEEENS5_IJNSA_ILi64EEENSA_ILi384EEENSA_ILi16EEEEEENS_10bfloat16_tENS5_IJlSB_lEEESJ_SK_NS4_8TiledMMAINS4_8MMA_AtomIJNS4_4SM904GMMA28MMA_64x192x16_F32BF16BF16_SSILNSO_5MajorE0ELSQ_0ELNSO_7ScaleInE1ELSR_1EEEEEENS4_6LayoutISC_NS5_IJNSA_ILi0EEESV_SV_EEEEENS5_IJNS4_10UnderscoreESY_SY_EEEEENS4_13SM90_TMA_LOADENS4_14ComposedLayoutINS4_7SwizzleILi1ELi4ELi3EEENS4_18smem_ptr_flag_bitsILi16EEENSU_INS5_IJNSA_ILi8EEESH_EEENS5_IJSH_SB_EEEEEEEvNS4_8identityES11_S1B_vS1C_EENS_8epilogue10collective6detail29Sm90TmaWarpSpecializedAdapterINS1F_15DefaultEpilogueISJ_SK_SK_NS1E_6thread17LinearCombinationISJ_Li1EffLNS1J_9ScaleType4KindE0ELNS_15FloatRoundStyleE2ESJ_EENS1_15EpilogueDefaultEEEEEvvEEEEvNT_6ParamsE,"a",@progbits
	.sectionflags	@""
	.align	4
.nv.constant0._ZN7cutlass13device_kernelINS_4gemm6kernel13GemmUniversalIN4cute5tupleIJiiiiEEENS1_10collective13CollectiveMmaINS1_34MainloopSm90TmaGmmaWarpSpecializedILi16ENS5_IJNS4_1CILi1EEESB_SB_EEENS1_32KernelTmaWarpSpecializedPingpongEEENS5_IJNSA_ILi64EEENSA_ILi384EEENSA_ILi16EEEEEENS_10bfloat16_tENS5_IJlSB_lEEESJ_SK_NS4_8TiledMMAINS4_8MMA_AtomIJNS4_4SM904GMMA28MMA_64x192x16_F32BF16BF16_SSILNSO_5MajorE0ELSQ_0ELNSO_7ScaleInE1ELSR_1EEEEEENS4_6LayoutISC_NS5_IJNSA_ILi0EEESV_SV_EEEEENS5_IJNS4_10UnderscoreESY_SY_EEEEENS4_13SM90_TMA_LOADENS4_14ComposedLayoutINS4_7SwizzleILi1ELi4ELi3EEENS4_18smem_ptr_flag_bitsILi16EEENSU_INS5_IJNSA_ILi8EEESH_EEENS5_IJSH_SB_EEEEEEEvNS4_8identityES11_S1B_vS1C_EENS_8epilogue10collective6detail29Sm90TmaWarpSpecializedAdapterINS1F_15DefaultEpilogueISJ_SK_SK_NS1E_6thread17LinearCombinationISJ_Li1EffLNS1J_9ScaleType4KindE0ELNS_15FloatRoundStyleE2ESJ_EENS1_15EpilogueDefaultEEEEEvvEEEEvNT_6ParamsE:
	.zero		1664


//--------------------- SYMBOLS --------------------------

	.type		.nv.reservedSmem.offset0,@object
	.size		.nv.reservedSmem.offset0,0x4
	.type		__assertfail,@function
